//
// Generated by NVIDIA NVVM Compiler
//
// Compiler Build ID: CL-36424714
// Cuda compilation tools, release 13.0, V13.0.88
// Based on NVVM 20.0.0
//

.version 9.0
.target sm_100
.address_size 64

	// .globl	_Z9TransposePiS_S_S_iiS_ii

.visible .entry _Z9TransposePiS_S_S_iiS_ii(
	.param .u64 .ptr .align 1 _Z9TransposePiS_S_S_iiS_ii_param_0,
	.param .u64 .ptr .align 1 _Z9TransposePiS_S_S_iiS_ii_param_1,
	.param .u64 .ptr .align 1 _Z9TransposePiS_S_S_iiS_ii_param_2,
	.param .u64 .ptr .align 1 _Z9TransposePiS_S_S_iiS_ii_param_3,
	.param .u32 _Z9TransposePiS_S_S_iiS_ii_param_4,
	.param .u32 _Z9TransposePiS_S_S_iiS_ii_param_5,
	.param .u64 .ptr .align 1 _Z9TransposePiS_S_S_iiS_ii_param_6,
	.param .u32 _Z9TransposePiS_S_S_iiS_ii_param_7,
	.param .u32 _Z9TransposePiS_S_S_iiS_ii_param_8
)
{
	.reg .pred 	%p<13>;
	.reg .b32 	%r<145>;
	.reg .b64 	%rd<38>;

	ld.param.u64 	%rd12, [_Z9TransposePiS_S_S_iiS_ii_param_0];
	ld.param.u64 	%rd13, [_Z9TransposePiS_S_S_iiS_ii_param_1];
	ld.param.u64 	%rd14, [_Z9TransposePiS_S_S_iiS_ii_param_2];
	ld.param.u64 	%rd15, [_Z9TransposePiS_S_S_iiS_ii_param_3];
	ld.param.u32 	%r34, [_Z9TransposePiS_S_S_iiS_ii_param_4];
	ld.param.u32 	%r33, [_Z9TransposePiS_S_S_iiS_ii_param_5];
	ld.param.u64 	%rd16, [_Z9TransposePiS_S_S_iiS_ii_param_6];
	ld.param.u32 	%r35, [_Z9TransposePiS_S_S_iiS_ii_param_7];
	ld.param.u32 	%r36, [_Z9TransposePiS_S_S_iiS_ii_param_8];
	cvta.to.global.u64 	%rd1, %rd15;
	cvta.to.global.u64 	%rd2, %rd16;
	mov.u32 	%r37, %ctaid.x;
	mov.u32 	%r38, %ntid.x;
	mov.u32 	%r39, %tid.x;
	mad.lo.s32 	%r1, %r37, %r38, %r39;
	add.s32 	%r40, %r35, %r1;
	setp.ge.u32 	%p1, %r40, %r34;
	setp.ge.u32 	%p2, %r1, %r36;
	or.pred  	%p3, %p1, %p2;
	@%p3 bra 	$L__BB0_15;
	cvta.to.global.u64 	%rd3, %rd13;
	setp.lt.s32 	%p4, %r33, 1;
	mov.b64 	%rd37, 0;
	@%p4 bra 	$L__BB0_14;
	mul.wide.u32 	%rd18, %r1, 4;
	add.s64 	%rd19, %rd3, %rd18;
	ld.global.u32 	%r135, [%rd19];
	and.b32  	%r3, %r33, 7;
	setp.lt.u32 	%p5, %r33, 8;
	mov.b32 	%r137, 0;
	mov.u32 	%r144, %r137;
	@%p5 bra 	$L__BB0_5;
	and.b32  	%r137, %r33, 2147483640;
	neg.s32 	%r129, %r137;
	add.s64 	%rd36, %rd2, 16;
	add.s64 	%rd35, %rd1, 16;
	mov.b32 	%r144, 0;
$L__BB0_4:
	.pragma "nounroll";
	ld.global.u32 	%r44, [%rd36+-16];
	div.u32 	%r45, %r135, %r44;
	ld.global.u32 	%r46, [%rd35+-16];
	mad.lo.s32 	%r47, %r46, %r45, %r144;
	mul.lo.s32 	%r48, %r45, %r44;
	sub.s32 	%r49, %r135, %r48;
	ld.global.u32 	%r50, [%rd36+-12];
	div.u32 	%r51, %r49, %r50;
	ld.global.u32 	%r52, [%rd35+-12];
	mad.lo.s32 	%r53, %r52, %r51, %r47;
	mul.lo.s32 	%r54, %r51, %r50;
	sub.s32 	%r55, %r49, %r54;
	ld.global.u32 	%r56, [%rd36+-8];
	div.u32 	%r57, %r55, %r56;
	ld.global.u32 	%r58, [%rd35+-8];
	mad.lo.s32 	%r59, %r58, %r57, %r53;
	mul.lo.s32 	%r60, %r57, %r56;
	sub.s32 	%r61, %r55, %r60;
	ld.global.u32 	%r62, [%rd36+-4];
	div.u32 	%r63, %r61, %r62;
	ld.global.u32 	%r64, [%rd35+-4];
	mad.lo.s32 	%r65, %r64, %r63, %r59;
	mul.lo.s32 	%r66, %r63, %r62;
	sub.s32 	%r67, %r61, %r66;
	ld.global.u32 	%r68, [%rd36];
	div.u32 	%r69, %r67, %r68;
	ld.global.u32 	%r70, [%rd35];
	mad.lo.s32 	%r71, %r70, %r69, %r65;
	mul.lo.s32 	%r72, %r69, %r68;
	sub.s32 	%r73, %r67, %r72;
	ld.global.u32 	%r74, [%rd36+4];
	div.u32 	%r75, %r73, %r74;
	ld.global.u32 	%r76, [%rd35+4];
	mad.lo.s32 	%r77, %r76, %r75, %r71;
	mul.lo.s32 	%r78, %r75, %r74;
	sub.s32 	%r79, %r73, %r78;
	ld.global.u32 	%r80, [%rd36+8];
	div.u32 	%r81, %r79, %r80;
	ld.global.u32 	%r82, [%rd35+8];
	mad.lo.s32 	%r83, %r82, %r81, %r77;
	mul.lo.s32 	%r84, %r81, %r80;
	sub.s32 	%r85, %r79, %r84;
	ld.global.u32 	%r86, [%rd36+12];
	div.u32 	%r87, %r85, %r86;
	ld.global.u32 	%r88, [%rd35+12];
	mad.lo.s32 	%r144, %r88, %r87, %r83;
	mul.lo.s32 	%r89, %r87, %r86;
	sub.s32 	%r135, %r85, %r89;
	add.s32 	%r129, %r129, 8;
	add.s64 	%rd36, %rd36, 32;
	add.s64 	%rd35, %rd35, 32;
	setp.ne.s32 	%p6, %r129, 0;
	@%p6 bra 	$L__BB0_4;
$L__BB0_5:
	setp.eq.s32 	%p7, %r3, 0;
	@%p7 bra 	$L__BB0_13;
	and.b32  	%r16, %r33, 3;
	setp.lt.u32 	%p8, %r3, 4;
	@%p8 bra 	$L__BB0_8;
	mul.wide.u32 	%rd20, %r137, 4;
	add.s64 	%rd21, %rd2, %rd20;
	ld.global.u32 	%r91, [%rd21];
	div.u32 	%r92, %r135, %r91;
	add.s64 	%rd22, %rd1, %rd20;
	ld.global.u32 	%r93, [%rd22];
	mad.lo.s32 	%r94, %r93, %r92, %r144;
	mul.lo.s32 	%r95, %r92, %r91;
	sub.s32 	%r96, %r135, %r95;
	ld.global.u32 	%r97, [%rd21+4];
	div.u32 	%r98, %r96, %r97;
	ld.global.u32 	%r99, [%rd22+4];
	mad.lo.s32 	%r100, %r99, %r98, %r94;
	mul.lo.s32 	%r101, %r98, %r97;
	sub.s32 	%r102, %r96, %r101;
	ld.global.u32 	%r103, [%rd21+8];
	div.u32 	%r104, %r102, %r103;
	ld.global.u32 	%r105, [%rd22+8];
	mad.lo.s32 	%r106, %r105, %r104, %r100;
	mul.lo.s32 	%r107, %r104, %r103;
	sub.s32 	%r108, %r102, %r107;
	ld.global.u32 	%r109, [%rd21+12];
	div.u32 	%r110, %r108, %r109;
	ld.global.u32 	%r111, [%rd22+12];
	mad.lo.s32 	%r144, %r111, %r110, %r106;
	mul.lo.s32 	%r112, %r110, %r109;
	sub.s32 	%r135, %r108, %r112;
	add.s32 	%r137, %r137, 4;
$L__BB0_8:
	setp.eq.s32 	%p9, %r16, 0;
	@%p9 bra 	$L__BB0_13;
	setp.eq.s32 	%p10, %r16, 1;
	@%p10 bra 	$L__BB0_11;
	mul.wide.u32 	%rd23, %r137, 4;
	add.s64 	%rd24, %rd2, %rd23;
	ld.global.u32 	%r114, [%rd24];
	div.u32 	%r115, %r135, %r114;
	add.s64 	%rd25, %rd1, %rd23;
	ld.global.u32 	%r116, [%rd25];
	mad.lo.s32 	%r117, %r116, %r115, %r144;
	mul.lo.s32 	%r118, %r115, %r114;
	sub.s32 	%r119, %r135, %r118;
	ld.global.u32 	%r120, [%rd24+4];
	div.u32 	%r121, %r119, %r120;
	ld.global.u32 	%r122, [%rd25+4];
	mad.lo.s32 	%r144, %r122, %r121, %r117;
	mul.lo.s32 	%r123, %r121, %r120;
	sub.s32 	%r135, %r119, %r123;
	add.s32 	%r137, %r137, 2;
$L__BB0_11:
	and.b32  	%r124, %r33, 1;
	setp.eq.b32 	%p11, %r124, 1;
	not.pred 	%p12, %p11;
	@%p12 bra 	$L__BB0_13;
	mul.wide.u32 	%rd26, %r137, 4;
	add.s64 	%rd27, %rd2, %rd26;
	ld.global.u32 	%r125, [%rd27];
	div.u32 	%r126, %r135, %r125;
	add.s64 	%rd28, %rd1, %rd26;
	ld.global.u32 	%r127, [%rd28];
	mad.lo.s32 	%r144, %r127, %r126, %r144;
$L__BB0_13:
	cvt.u64.u32 	%rd37, %r144;
$L__BB0_14:
	cvta.to.global.u64 	%rd29, %rd12;
	mul.wide.u32 	%rd30, %r1, 4;
	add.s64 	%rd31, %rd29, %rd30;
	ld.global.u32 	%r128, [%rd31];
	cvta.to.global.u64 	%rd32, %rd14;
	shl.b64 	%rd33, %rd37, 2;
	add.s64 	%rd34, %rd32, %rd33;
	st.global.u32 	[%rd34], %r128;
$L__BB0_15:
	ret;

}


// ===== COMPILED SASS (sm_100) =====

	.target	sm_100

	.elftype	@"ET_EXEC"


//--------------------- .note.nv.tkinfo           --------------------------
	.section	.note.nv.tkinfo,"",@"SHT_NOTE"
	.sectionflags	@"SHF_NOTE_NV_TKINFO"
	.tkinfo
        /*0018*/ 	.word	0x00000002
        /*0030*/ 	.string	""
        /*0030*/ 	.string	"ptxas"
        /*0030*/ 	.string	"Cuda compilation tools, release 13.0, V13.0.88"
        /*0030*/ 	.string	"Build cuda_13.0.r13.0/compiler.36424714_0"
        /*0030*/ 	.string	"-arch sm_100 -m 64 "



//--------------------- .note.nv.cuinfo           --------------------------
	.section	.note.nv.cuinfo,"",@"SHT_NOTE"
	.sectionflags	@"SHF_NOTE_NV_CUINFO"
        /*0018*/ 	.short	0x0002
        /*001a*/ 	.short	0x0064
        /*001c*/ 	.short	0x0082
	.zero		2


//--------------------- .nv.info                  --------------------------
	.section	.nv.info,"",@"SHT_CUDA_INFO"
	.align	4


	//----- nvinfo : EIATTR_REGCOUNT
	.align		4
        /*0000*/ 	.byte	0x04, 0x2f
        /*0002*/ 	.short	(.L_1 - .L_0)
	.align		4
.L_0:
        /*0004*/ 	.word	index@(_Z9TransposePiS_S_S_iiS_ii)
        /*0008*/ 	.word	0x00000020


	//----- nvinfo : EIATTR_FRAME_SIZE
	.align		4
.L_1:
        /*000c*/ 	.byte	0x04, 0x11
        /*000e*/ 	.short	(.L_3 - .L_2)
	.align		4
.L_2:
        /*0010*/ 	.word	index@(_Z9TransposePiS_S_S_iiS_ii)
        /*0014*/ 	.word	0x00000000


	//----- nvinfo : EIATTR_MIN_STACK_SIZE
	.align		4
.L_3:
        /*0018*/ 	.byte	0x04, 0x12
        /*001a*/ 	.short	(.L_5 - .L_4)
	.align		4
.L_4:
        /*001c*/ 	.word	index@(_Z9TransposePiS_S_S_iiS_ii)
        /*0020*/ 	.word	0x00000000
.L_5:


//--------------------- .nv.compat                --------------------------
	.section	.nv.compat,"",@"SHT_CUDA_COMPAT_INFO"
	.align	4
        /*0000*/ 	.byte	0x02, 0x09, 0x00, 0x00, 0x02, 0x02, 0x01, 0x00, 0x02, 0x05, 0x05, 0x00, 0x03, 0x07, 0x01, 0x01
        /*0010*/ 	.byte	0x02, 0x03, 0x00, 0x00, 0x02, 0x06, 0x01, 0x00, 0x04, 0x0b, 0x08, 0x00, 0x09, 0x00, 0x00, 0x00
        /*0020*/ 	.byte	0x00, 0x00, 0x00, 0x00


//--------------------- .nv.info._Z9TransposePiS_S_S_iiS_ii --------------------------
	.section	.nv.info._Z9TransposePiS_S_S_iiS_ii,"",@"SHT_CUDA_INFO"
	.sectionflags	@""
	.align	4


	//----- nvinfo : EIATTR_CUDA_API_VERSION
	.align		4
        /*0000*/ 	.byte	0x04, 0x37
        /*0002*/ 	.short	(.L_7 - .L_6)
.L_6:
        /*0004*/ 	.word	0x00000082


	//----- nvinfo : EIATTR_KPARAM_INFO
	.align		4
.L_7:
        /*0008*/ 	.byte	0x04, 0x17
        /*000a*/ 	.short	(.L_9 - .L_8)
.L_8:
        /*000c*/ 	.word	0x00000000
        /*0010*/ 	.short	0x0008
        /*0012*/ 	.short	0x0034
        /*0014*/ 	.byte	0x00, 0xf0, 0x11, 0x00


	//----- nvinfo : EIATTR_KPARAM_INFO
	.align		4
.L_9:
        /*0018*/ 	.byte	0x04, 0x17
        /*001a*/ 	.short	(.L_11 - .L_10)
.L_10:
        /*001c*/ 	.word	0x00000000
        /*0020*/ 	.short	0x0007
        /*0022*/ 	.short	0x0030
        /*0024*/ 	.byte	0x00, 0xf0, 0x11, 0x00


	//----- nvinfo : EIATTR_KPARAM_INFO
	.align		4
.L_11:
        /*0028*/ 	.byte	0x04, 0x17
        /*002a*/ 	.short	(.L_13 - .L_12)
.L_12:
        /*002c*/ 	.word	0x00000000
        /*0030*/ 	.short	0x0006
        /*0032*/ 	.short	0x0028
        /*0034*/ 	.byte	0x00, 0xf5, 0x21, 0x00


	//----- nvinfo : EIATTR_KPARAM_INFO
	.align		4
.L_13:
        /*0038*/ 	.byte	0x04, 0x17
        /*003a*/ 	.short	(.L_15 - .L_14)
.L_14:
        /*003c*/ 	.word	0x00000000
        /*0040*/ 	.short	0x0005
        /*0042*/ 	.short	0x0024
        /*0044*/ 	.byte	0x00, 0xf0, 0x11, 0x00


	//----- nvinfo : EIATTR_KPARAM_INFO
	.align		4
.L_15:
        /*0048*/ 	.byte	0x04, 0x17
        /*004a*/ 	.short	(.L_17 - .L_16)
.L_16:
        /*004c*/ 	.word	0x00000000
        /*0050*/ 	.short	0x0004
        /*0052*/ 	.short	0x0020
        /*0054*/ 	.byte	0x00, 0xf0, 0x11, 0x00


	//----- nvinfo : EIATTR_KPARAM_INFO
	.align		4
.L_17:
        /*0058*/ 	.byte	0x04, 0x17
        /*005a*/ 	.short	(.L_19 - .L_18)
.L_18:
        /*005c*/ 	.word	0x00000000
        /*0060*/ 	.short	0x0003
        /*0062*/ 	.short	0x0018
        /*0064*/ 	.byte	0x00, 0xf5, 0x21, 0x00


	//----- nvinfo : EIATTR_KPARAM_INFO
	.align		4
.L_19:
        /*0068*/ 	.byte	0x04, 0x17
        /*006a*/ 	.short	(.L_21 - .L_20)
.L_20:
        /*006c*/ 	.word	0x00000000
        /*0070*/ 	.short	0x0002
        /*0072*/ 	.short	0x0010
        /*0074*/ 	.byte	0x00, 0xf5, 0x21, 0x00


	//----- nvinfo : EIATTR_KPARAM_INFO
	.align		4
.L_21:
        /*0078*/ 	.byte	0x04, 0x17
        /*007a*/ 	.short	(.L_23 - .L_22)
.L_22:
        /*007c*/ 	.word	0x00000000
        /*0080*/ 	.short	0x0001
        /*0082*/ 	.short	0x0008
        /*0084*/ 	.byte	0x00, 0xf5, 0x21, 0x00


	//----- nvinfo : EIATTR_KPARAM_INFO
	.align		4
.L_23:
        /*0088*/ 	.byte	0x04, 0x17
        /*008a*/ 	.short	(.L_25 - .L_24)
.L_24:
        /*008c*/ 	.word	0x00000000
        /*0090*/ 	.short	0x0000
        /*0092*/ 	.short	0x0000
        /*0094*/ 	.byte	0x00, 0xf5, 0x21, 0x00


	//----- nvinfo : EIATTR_SPARSE_MMA_MASK
	.align		4
.L_25:
        /*0098*/ 	.byte	0x03, 0x50
        /*009a*/ 	.short	0x0000


	//----- nvinfo : EIATTR_MAXREG_COUNT
	.align		4
        /*009c*/ 	.byte	0x03, 0x1b
        /*009e*/ 	.short	0x00ff


	//----- nvinfo : EIATTR_MERCURY_ISA_VERSION
	.align		4
        /*00a0*/ 	.byte	0x03, 0x5f
        /*00a2*/ 	.short	0x0101


	//----- nvinfo : EIATTR_VRC_CTA_INIT_COUNT
	.align		4
        /*00a4*/ 	.byte	0x02, 0x4a
	.zero		1
	.zero		1


	//----- nvinfo : EIATTR_EXIT_INSTR_OFFSETS
	.align		4
        /*00a8*/ 	.byte	0x04, 0x1c
        /*00aa*/ 	.short	(.L_27 - .L_26)


	//   ....[0]....
.L_26:
        /*00ac*/ 	.word	0x000000a0


	//   ....[1]....
        /*00b0*/ 	.word	0x00001a60


	//----- nvinfo : EIATTR_CBANK_PARAM_SIZE
	.align		4
.L_27:
        /*00b4*/ 	.byte	0x03, 0x19
        /*00b6*/ 	.short	0x0038


	//----- nvinfo : EIATTR_PARAM_CBANK
	.align		4
        /*00b8*/ 	.byte	0x04, 0x0a
        /*00ba*/ 	.short	(.L_29 - .L_28)
	.align		4
.L_28:
        /*00bc*/ 	.word	index@(.nv.constant0._Z9TransposePiS_S_S_iiS_ii)
        /*00c0*/ 	.short	0x0380
        /*00c2*/ 	.short	0x0038


	//----- nvinfo : EIATTR_SW_WAR
	.align		4
.L_29:
        /*00c4*/ 	.byte	0x04, 0x36
        /*00c6*/ 	.short	(.L_31 - .L_30)
.L_30:
        /*00c8*/ 	.word	0x00000008
.L_31:


//--------------------- .nv.callgraph             --------------------------
	.section	.nv.callgraph,"",@"SHT_CUDA_CALLGRAPH"
	.align	4
	.sectionentsize	8
	.align		4
        /*0000*/ 	.word	0x00000000
	.align		4
        /*0004*/ 	.word	0xffffffff
	.align		4
        /*0008*/ 	.word	0x00000000
	.align		4
        /*000c*/ 	.word	0xfffffffe
	.align		4
        /*0010*/ 	.word	0x00000000
	.align		4
        /*0014*/ 	.word	0xfffffffd
	.align		4
        /*0018*/ 	.word	0x00000000
	.align		4
        /*001c*/ 	.word	0xfffffffc


//--------------------- .text._Z9TransposePiS_S_S_iiS_ii --------------------------
	.section	.text._Z9TransposePiS_S_S_iiS_ii,"ax",@progbits
	.align	128
        .global         _Z9TransposePiS_S_S_iiS_ii
        .type           _Z9TransposePiS_S_S_iiS_ii,@function
        .size           _Z9TransposePiS_S_S_iiS_ii,(.L_x_7 - _Z9TransposePiS_S_S_iiS_ii)
        .other          _Z9TransposePiS_S_S_iiS_ii,@"STO_CUDA_ENTRY STV_DEFAULT"
_Z9TransposePiS_S_S_iiS_ii:
.text._Z9TransposePiS_S_S_iiS_ii:
[----:B------:R-:W-:Y:S01]  /*0000*/  LDC R1, c[0x0][0x37c] ;  /* 0x0000df00ff017b82 */ /* 0x000fe20000000800 */
[----:B------:R-:W0:Y:S07]  /*0010*/  S2R R3, SR_TID.X ;  /* 0x0000000000037919 */ /* 0x000e2e0000002100 */
[----:B------:R-:W0:Y:S01]  /*0020*/  S2UR UR4, SR_CTAID.X ;  /* 0x00000000000479c3 */ /* 0x000e220000002500 */
[----:B------:R-:W1:Y:S01]  /*0030*/  LDCU.64 UR6, c[0x0][0x3b0] ;  /* 0x00007600ff0677ac */ /* 0x000e620008000a00 */
[----:B------:R-:W2:Y:S06]  /*0040*/  LDCU UR5, c[0x0][0x3a0] ;  /* 0x00007400ff0577ac */ /* 0x000eac0008000800 */
[----:B------:R-:W0:Y:S02]  /*0050*/  LDC R0, c[0x0][0x360] ;  /* 0x0000d800ff007b82 */ /* 0x000e240000000800 */
[----:B0-----:R-:W-:-:S05]  /*0060*/  IMAD R0, R0, UR4, R3 ;  /* 0x0000000400007c24 */ /* 0x001fca000f8e0203 */
[C---:B-1----:R-:W-:Y:S02]  /*0070*/  ISETP.GE.U32.AND P0, PT, R0.reuse, UR7, PT ;  /* 0x0000000700007c0c */ /* 0x042fe4000bf06070 */
[----:B------:R-:W-:-:S04]  /*0080*/  IADD3 R2, PT, PT, R0, UR6, RZ ;  /* 0x0000000600027c10 */ /* 0x000fc8000fffe0ff */
[----:B--2---:R-:W-:-:S13]  /*0090*/  ISETP.GE.U32.OR P0, PT, R2, UR5, P0 ;  /* 0x0000000502007c0c */ /* 0x004fda0008706470 */
[----:B------:R-:W-:Y:S05]  /*00a0*/  @P0 EXIT ;  /* 0x000000000000094d */ /* 0x000fea0003800000 */
[----:B------:R-:W0:Y:S01]  /*00b0*/  LDCU UR8, c[0x0][0x3a4] ;  /* 0x00007480ff0877ac */ /* 0x000e220008000800 */
[----:B------:R-:W-:Y:S01]  /*00c0*/  CS2R R16, SRZ ;  /* 0x0000000000107805 */ /* 0x000fe2000001ff00 */
[----:B------:R-:W1:Y:S01]  /*00d0*/  LDCU.64 UR12, c[0x0][0x358] ;  /* 0x00006b00ff0c77ac */ /* 0x000e620008000a00 */
[----:B0-----:R-:W-:-:S09]  /*00e0*/  UISETP.GE.AND UP0, UPT, UR8, 0x1, UPT ;  /* 0x000000010800788c */ /* 0x001fd2000bf06270 */
[----:B-1----:R-:W-:Y:S05]  /*00f0*/  BRA.U !UP0, `(.L_x_0) ;  /* 0x00000019083c7547 */ /* 0x002fea000b800000 */
[----:B------:R-:W0:Y:S02]  /*0100*/  LDC.64 R2, c[0x0][0x388] ;  /* 0x0000e200ff027b82 */ /* 0x000e240000000a00 */
[----:B0-----:R-:W-:-:S05]  /*0110*/  IMAD.WIDE.U32 R2, R0, 0x4, R2 ;  /* 0x0000000400027825 */ /* 0x001fca00078e0002 */
[----:B------:R0:W5:Y:S01]  /*0120*/  LDG.E R9, desc[UR12][R2.64] ;  /* 0x0000000c02097981 */ /* 0x000162000c1e1900 */
[----:B------:R-:W-:Y:S01]  /*0130*/  UISETP.GE.U32.AND UP1, UPT, UR8, 0x8, UPT ;  /* 0x000000080800788c */ /* 0x000fe2000bf26070 */
[----:B------:R-:W-:Y:S01]  /*0140*/  HFMA2 R16, -RZ, RZ, 0, 0 ;  /* 0x00000000ff107431 */ /* 0x000fe200000001ff */
[----:B------:R-:W-:Y:S01]  /*0150*/  ULOP3.LUT UR9, UR8, 0x7, URZ, 0xc0, !UPT ;  /* 0x0000000708097892 */ /* 0x000fe2000f8ec0ff */
[----:B------:R-:W-:-:S03]  /*0160*/  IMAD.MOV.U32 R8, RZ, RZ, RZ ;  /* 0x000000ffff087224 */ /* 0x000fc600078e00ff */
[----:B------:R-:W-:-:S03]  /*0170*/  UISETP.NE.AND UP0, UPT, UR9, URZ, UPT ;  /* 0x000000ff0900728c */ /* 0x000fc6000bf05270 */
[----:B0-----:R-:W-:Y:S08]  /*0180*/  BRA.U !UP1, `(.L_x_1) ;  /* 0x0000000d09347547 */ /* 0x001ff0000b800000 */
[----:B------:R-:W0:Y:S01]  /*0190*/  LDCU.64 UR6, c[0x0][0x3a8] ;  /* 0x00007500ff0677ac */ /* 0x000e220008000a00 */
[----:B------:R-:W-:Y:S01]  /*01a0*/  IMAD.MOV.U32 R16, RZ, RZ, RZ ;  /* 0x000000ffff107224 */ /* 0x000fe200078e00ff */
[----:B------:R-:W1:Y:S01]  /*01b0*/  LDCU.64 UR4, c[0x0][0x398] ;  /* 0x00007300ff0477ac */ /* 0x000e620008000a00 */
[----:B------:R-:W-:-:S04]  /*01c0*/  ULOP3.LUT UR10, UR8, 0x7ffffff8, URZ, 0xc0, !UPT ;  /* 0x7ffffff8080a7892 */ /* 0x000fc8000f8ec0ff */
[----:B------:R-:W-:Y:S02]  /*01d0*/  UIADD3 UR11, UPT, UPT, -UR10, URZ, URZ ;  /* 0x000000ff0a0b7290 */ /* 0x000fe4000fffe1ff */
[----:B------:R-:W-:Y:S01]  /*01e0*/  MOV R8, UR10 ;  /* 0x0000000a00087c02 */ /* 0x000fe20008000f00 */
[----:B0-----:R-:W-:Y:S02]  /*01f0*/  UIADD3 UR6, UP1, UPT, UR6, 0x10, URZ ;  /* 0x0000001006067890 */ /* 0x001fe4000ff3e0ff */
[----:B-1----:R-:W-:Y:S02]  /*0200*/  UIADD3 UR4, UP2, UPT, UR4, 0x10, URZ ;  /* 0x0000001004047890 */ /* 0x002fe4000ff5e0ff */
[----:B------:R-:W-:Y:S02]  /*0210*/  UIADD3.X UR7, UPT, UPT, URZ, UR7, URZ, UP1, !UPT ;  /* 0x00000007ff077290 */ /* 0x000fe40008ffe4ff */
[----:B------:R-:W-:Y:S01]  /*0220*/  IMAD.U32 R2, RZ, RZ, UR6 ;  /* 0x00000006ff027e24 */ /* 0x000fe2000f8e00ff */
[----:B------:R-:W-:Y:S01]  /*0230*/  UIADD3.X UR5, UPT, UPT, URZ, UR5, URZ, UP2, !UPT ;  /* 0x00000005ff057290 */ /* 0x000fe200097fe4ff */
[----:B------:R-:W-:-:S02]  /*0240*/  MOV R4, UR4 ;  /* 0x0000000400047c02 */ /* 0x000fc40008000f00 */
[----:B------:R-:W-:-:S03]  /*0250*/  IMAD.U32 R3, RZ, RZ, UR7 ;  /* 0x00000007ff037e24 */ /* 0x000fc6000f8e00ff */
[----:B------:R-:W-:-:S07]  /*0260*/  MOV R5, UR5 ;  /* 0x0000000500057c02 */ /* 0x000fce0008000f00 */
.L_x_2:
[----:B------:R-:W2:Y:S04]  /*0270*/  LDG.E R18, desc[UR12][R2.64+-0x10] ;  /* 0xfffff00c02127981 */ /* 0x000ea8000c1e1900 */
[----:B------:R-:W3:Y:S04]  /*0280*/  LDG.E R12, desc[UR12][R2.64+-0xc] ;  /* 0xfffff40c020c7981 */ /* 0x000ee8000c1e1900 */
[----:B------:R-:W4:Y:S04]  /*0290*/  LDG.E R11, desc[UR12][R2.64+-0x8] ;  /* 0xfffff80c020b7981 */ /* 0x000f28000c1e1900 */
[----:B------:R-:W4:Y:S04]  /*02a0*/  LDG.E R10, desc[UR12][R2.64+-0x4] ;  /* 0xfffffc0c020a7981 */ /* 0x000f28000c1e1900 */
[----:B------:R-:W4:Y:S04]  /*02b0*/  LDG.E R19, desc[UR12][R2.64] ;  /* 0x0000000c02137981 */ /* 0x000f28000c1e1900 */
[----:B------:R-:W4:Y:S04]  /*02c0*/  LDG.E R17, desc[UR12][R2.64+0x4] ;  /* 0x0000040c02117981 */ /* 0x000f28000c1e1900 */
[----:B------:R-:W4:Y:S04]  /*02d0*/  LDG.E R22, desc[UR12][R4.64+-0x4] ;  /* 0xfffffc0c04167981 */ /* 0x000f28000c1e1900 */
[----:B------:R-:W4:Y:S04]  /*02e0*/  LDG.E R24, desc[UR12][R4.64+0x4] ;  /* 0x0000040c04187981 */ /* 0x000f28000c1e1900 */
[----:B------:R-:W4:Y:S01]  /*02f0*/  LDG.E R26, desc[UR12][R4.64+0x8] ;  /* 0x0000080c041a7981 */ /* 0x000f22000c1e1900 */
[----:B--2---:R-:W0:Y:S08]  /*0300*/  I2F.U32.RP R13, R18 ;  /* 0x00000012000d7306 */ /* 0x004e300000209000 */
[----:B0-----:R-:W0:Y:S01]  /*0310*/  MUFU.RCP R13, R13 ;  /* 0x0000000d000d7308 */ /* 0x001e220000001000 */
[----:B------:R-:W-:Y:S01]  /*0320*/  IADD3 R15, PT, PT, RZ, -R18, RZ ;  /* 0x80000012ff0f7210 */ /* 0x000fe20007ffe0ff */
[----:B0-----:R-:W-:-:S06]  /*0330*/  VIADD R6, R13, 0xffffffe ;  /* 0x0ffffffe0d067836 */ /* 0x001fcc0000000000 */
[----:B------:R0:W1:Y:S02]  /*0340*/  F2I.FTZ.U32.TRUNC.NTZ R7, R6 ;  /* 0x0000000600077305 */ /* 0x000064000021f000 */
[----:B0-----:R-:W-:Y:S02]  /*0350*/  IMAD.MOV.U32 R6, RZ, RZ, RZ ;  /* 0x000000ffff067224 */ /* 0x001fe400078e00ff */
[----:B-1----:R-:W-:-:S04]  /*0360*/  IMAD R15, R15, R7, RZ ;  /* 0x000000070f0f7224 */ /* 0x002fc800078e02ff */
[----:B------:R-:W-:Y:S01]  /*0370*/  IMAD.HI.U32 R14, R7, R15, R6 ;  /* 0x0000000f070e7227 */ /* 0x000fe200078e0006 */
[----:B---3--:R-:W0:Y:S05]  /*0380*/  I2F.U32.RP R20, R12 ;  /* 0x0000000c00147306 */ /* 0x008e2a0000209000 */
[----:B-----5:R-:W-:Y:S02]  /*0390*/  IMAD.HI.U32 R15, R14, R9, RZ ;  /* 0x000000090e0f7227 */ /* 0x020fe400078e00ff */
[----:B------:R-:W2:Y:S03]  /*03a0*/  LDG.E R14, desc[UR12][R2.64+0x8] ;  /* 0x0000080c020e7981 */ /* 0x000ea6000c1e1900 */
[----:B------:R-:W-:-:S05]  /*03b0*/  IADD3 R7, PT, PT, -R15, RZ, RZ ;  /* 0x000000ff0f077210 */ /* 0x000fca0007ffe1ff */
[C---:B------:R-:W-:Y:S01]  /*03c0*/  IMAD R7, R18.reuse, R7, R9 ;  /* 0x0000000712077224 */ /* 0x040fe200078e0209 */
[----:B0-----:R-:W0:Y:S04]  /*03d0*/  MUFU.RCP R20, R20 ;  /* 0x0000001400147308 */ /* 0x001e280000001000 */
[----:B------:R-:W-:Y:S02]  /*03e0*/  ISETP.GE.U32.AND P0, PT, R7, R18, PT ;  /* 0x000000120700720c */ /* 0x000fe40003f06070 */
[----:B------:R-:W-:-:S11]  /*03f0*/  ISETP.NE.U32.AND P2, PT, R18, RZ, PT ;  /* 0x000000ff1200720c */ /* 0x000fd60003f45070 */
[----:B------:R-:W-:Y:S01]  /*0400*/  @P0 IMAD.IADD R7, R7, 0x1, -R18 ;  /* 0x0000000107070824 */ /* 0x000fe200078e0a12 */
[----:B0-----:R-:W-:-:S04]  /*0410*/  IADD3 R6, PT, PT, R20, 0xffffffe, RZ ;  /* 0x0ffffffe14067810 */ /* 0x001fc80007ffe0ff */
[----:B------:R-:W-:Y:S02]  /*0420*/  ISETP.GE.U32.AND P1, PT, R7, R18, PT ;  /* 0x000000120700720c */ /* 0x000fe40003f26070 */
[----:B------:R0:W1:Y:S01]  /*0430*/  F2I.FTZ.U32.TRUNC.NTZ R7, R6 ;  /* 0x0000000600077305 */ /* 0x000062000021f000 */
[----:B------:R-:W-:Y:S01]  /*0440*/  @P0 VIADD R15, R15, 0x1 ;  /* 0x000000010f0f0836 */ /* 0x000fe20000000000 */
[----:B------:R-:W-:-:S09]  /*0450*/  IADD3 R21, PT, PT, RZ, -R12, RZ ;  /* 0x8000000cff157210 */ /* 0x000fd20007ffe0ff */
[----:B------:R-:W-:Y:S01]  /*0460*/  @P1 VIADD R15, R15, 0x1 ;  /* 0x000000010f0f1836 */ /* 0x000fe20000000000 */
[----:B------:R-:W-:Y:S01]  /*0470*/  @!P2 LOP3.LUT R15, RZ, R18, RZ, 0x33, !PT ;  /* 0x00000012ff0fa212 */ /* 0x000fe200078e33ff */
[----:B0-----:R-:W-:Y:S02]  /*0480*/  IMAD.MOV.U32 R6, RZ, RZ, RZ ;  /* 0x000000ffff067224 */ /* 0x001fe400078e00ff */
[----:B-1----:R-:W-:Y:S01]  /*0490*/  IMAD R21, R21, R7, RZ ;  /* 0x0000000715157224 */ /* 0x002fe200078e02ff */
[----:B------:R-:W-:-:S03]  /*04a0*/  IADD3 R13, PT, PT, -R15, RZ, RZ ;  /* 0x000000ff0f0d7210 */ /* 0x000fc60007ffe1ff */
[----:B------:R-:W-:-:S04]  /*04b0*/  IMAD.HI.U32 R20, R7, R21, R6 ;  /* 0x0000001507147227 */ /* 0x000fc800078e0006 */
[----:B------:R-:W-:Y:S02]  /*04c0*/  IMAD R9, R18, R13, R9 ;  /* 0x0000000d12097224 */ /* 0x000fe400078e0209 */
[----:B----4-:R-:W0:Y:S02]  /*04d0*/  I2F.U32.RP R18, R11 ;  /* 0x0000000b00127306 */ /* 0x010e240000209000 */
[----:B------:R-:W-:-:S05]  /*04e0*/  IMAD.HI.U32 R13, R20, R9, RZ ;  /* 0x00000009140d7227 */ /* 0x000fca00078e00ff */
        /* <DEDUP_REMOVED lines=18> */
[----:B------:R-:W0:Y:S02]  /*0610*/  I2F.U32.RP R9, R10 ;  /* 0x0000000a00097306 */ /* 0x000e240000209000 */
[----:B------:R-:W-:-:S05]  /*0620*/  IMAD.HI.U32 R12, R7, R18, RZ ;  /* 0x00000012070c7227 */ /* 0x000fca00078e00ff */
[----:B------:R-:W-:-:S05]  /*0630*/  IADD3 R6, PT, PT, -R12, RZ, RZ ;  /* 0x000000ff0c067210 */ /* 0x000fca0007ffe1ff */
[C---:B------:R-:W-:Y:S01]  /*0640*/  IMAD R6, R11.reuse, R6, R18 ;  /* 0x000000060b067224 */ /* 0x040fe200078e0212 */
[----:B0-----:R-:W0:Y:S04]  /*0650*/  MUFU.RCP R9, R9 ;  /* 0x0000000900097308 */ /* 0x001e280000001000 */
[----:B------:R-:W-:Y:S02]  /*0660*/  ISETP.GE.U32.AND P0, PT, R6, R11, PT ;  /* 0x0000000b0600720c */ /* 0x000fe40003f06070 */
[----:B------:R-:W-:-:S11]  /*0670*/  ISETP.NE.U32.AND P2, PT, R11, RZ, PT ;  /* 0x000000ff0b00720c */ /* 0x000fd60003f45070 */
[----:B------:R-:W-:-:S05]  /*0680*/  @P0 IMAD.IADD R6, R6, 0x1, -R11 ;  /* 0x0000000106060824 */ /* 0x000fca00078e0a0b */
[----:B------:R-:W-:Y:S02]  /*0690*/  ISETP.GE.U32.AND P1, PT, R6, R11, PT ;  /* 0x0000000b0600720c */ /* 0x000fe40003f26070 */
[----:B0-----:R-:W-:-:S04]  /*06a0*/  IADD3 R6, PT, PT, R9, 0xffffffe, RZ ;  /* 0x0ffffffe09067810 */ /* 0x001fc80007ffe0ff */
[----:B------:R0:W1:Y:S01]  /*06b0*/  F2I.FTZ.U32.TRUNC.NTZ R7, R6 ;  /* 0x0000000600077305 */ /* 0x000062000021f000 */
[----:B------:R-:W-:Y:S01]  /*06c0*/  @P0 VIADD R12, R12, 0x1 ;  /* 0x000000010c0c0836 */ /* 0x000fe20000000000 */
[----:B------:R-:W-:-:S05]  /*06d0*/  IADD3 R21, PT, PT, RZ, -R10, RZ ;  /* 0x8000000aff157210 */ /* 0x000fca0007ffe0ff */
[----:B------:R-:W-:Y:S01]  /*06e0*/  @P1 VIADD R12, R12, 0x1 ;  /* 0x000000010c0c1836 */ /* 0x000fe20000000000 */
[----:B------:R-:W-:Y:S01]  /*06f0*/  @!P2 LOP3.LUT R12, RZ, R11, RZ, 0x33, !PT ;  /* 0x0000000bff0ca212 */ /* 0x000fe200078e33ff */
[----:B0-----:R-:W-:-:S03]  /*0700*/  IMAD.MOV.U32 R6, RZ, RZ, RZ ;  /* 0x000000ffff067224 */ /* 0x001fc600078e00ff */
[----:B------:R-:W-:Y:S01]  /*0710*/  IADD3 R9, PT, PT, -R12, RZ, RZ ;  /* 0x000000ff0c097210 */ /* 0x000fe20007ffe1ff */
[----:B-1----:R-:W-:-:S04]  /*0720*/  IMAD R21, R21, R7, RZ ;  /* 0x0000000715157224 */ /* 0x002fc800078e02ff */
[----:B------:R-:W-:Y:S02]  /*0730*/  IMAD R9, R11, R9, R18 ;  /* 0x000000090b097224 */ /* 0x000fe400078e0212 */
[----:B------:R-:W-:Y:S01]  /*0740*/  IMAD.HI.U32 R20, R7, R21, R6 ;  /* 0x0000001507147227 */ /* 0x000fe200078e0006 */
[----:B------:R-:W0:Y:S05]  /*0750*/  I2F.U32.RP R18, R19 ;  /* 0x0000001300127306 */ /* 0x000e2a0000209000 */
[----:B------:R-:W-:-:S05]  /*0760*/  IMAD.HI.U32 R11, R20, R9, RZ ;  /* 0x00000009140b7227 */ /* 0x000fca00078e00ff */
[----:B------:R-:W-:-:S05]  /*0770*/  IADD3 R7, PT, PT, -R11, RZ, RZ ;  /* 0x000000ff0b077210 */ /* 0x000fca0007ffe1ff */
[C---:B------:R-:W-:Y:S01]  /*0780*/  IMAD R7, R10.reuse, R7, R9 ;  /* 0x000000070a077224 */ /* 0x040fe200078e0209 */
[----:B0-----:R-:W0:Y:S04]  /*0790*/  MUFU.RCP R18, R18 ;  /* 0x0000001200127308 */ /* 0x001e280000001000 */
[----:B------:R-:W-:Y:S02]  /*07a0*/  ISETP.GE.U32.AND P0, PT, R7, R10, PT ;  /* 0x0000000a0700720c */ /* 0x000fe40003f06070 */
[----:B------:R-:W-:-:S11]  /*07b0*/  ISETP.NE.U32.AND P2, PT, R10, RZ, PT ;  /* 0x000000ff0a00720c */ /* 0x000fd60003f45070 */
[----:B------:R-:W-:Y:S01]  /*07c0*/  @P0 IMAD.IADD R7, R7, 0x1, -R10 ;  /* 0x0000000107070824 */ /* 0x000fe200078e0a0a */
[----:B0-----:R-:W-:Y:S01]  /*07d0*/  IADD3 R6, PT, PT, R18, 0xffffffe, RZ ;  /* 0x0ffffffe12067810 */ /* 0x001fe20007ffe0ff */
[----:B------:R-:W-:Y:S01]  /*07e0*/  @P0 VIADD R11, R11, 0x1 ;  /* 0x000000010b0b0836 */ /* 0x000fe20000000000 */
[----:B------:R-:W-:Y:S01]  /*07f0*/  IADD3 R21, PT, PT, RZ, -R19, RZ ;  /* 0x80000013ff157210 */ /* 0x000fe20007ffe0ff */
[----:B------:R-:W3:Y:S01]  /*0800*/  LDG.E R18, desc[UR12][R4.64+-0x10] ;  /* 0xfffff00c04127981 */ /* 0x000ee2000c1e1900 */
[-C--:B------:R-:W-:Y:S02]  /*0810*/  ISETP.GE.U32.AND P1, PT, R7, R10.reuse, PT ;  /* 0x0000000a0700720c */ /* 0x080fe40003f26070 */
[----:B------:R0:W1:Y:S11]  /*0820*/  F2I.FTZ.U32.TRUNC.NTZ R7, R6 ;  /* 0x0000000600077305 */ /* 0x000076000021f000 */
[----:B------:R-:W-:Y:S01]  /*0830*/  @P1 VIADD R11, R11, 0x1 ;  /* 0x000000010b0b1836 */ /* 0x000fe20000000000 */
[----:B------:R-:W-:Y:S01]  /*0840*/  @!P2 LOP3.LUT R11, RZ, R10, RZ, 0x33, !PT ;  /* 0x0000000aff0ba212 */ /* 0x000fe200078e33ff */
[----:B0-----:R-:W-:-:S02]  /*0850*/  IMAD.MOV.U32 R6, RZ, RZ, RZ ;  /* 0x000000ffff067224 */ /* 0x001fc400078e00ff */
[----:B-1----:R-:W-:Y:S01]  /*0860*/  IMAD R21, R21, R7, RZ ;  /* 0x0000000715157224 */ /* 0x002fe200078e02ff */
[----:B------:R-:W-:-:S03]  /*0870*/  IADD3 R20, PT, PT, -R11, RZ, RZ ;  /* 0x000000ff0b147210 */ /* 0x000fc60007ffe1ff */
[----:B------:R-:W-:-:S04]  /*0880*/  IMAD.HI.U32 R7, R7, R21, R6 ;  /* 0x0000001507077227 */ /* 0x000fc800078e0006 */
[----:B------:R-:W-:Y:S01]  /*0890*/  IMAD R20, R10, R20, R9 ;  /* 0x000000140a147224 */ /* 0x000fe200078e0209 */
[----:B------:R-:W0:Y:S01]  /*08a0*/  I2F.U32.RP R21, R17 ;  /* 0x0000001100157306 */ /* 0x000e220000209000 */
[----:B------:R-:W4:Y:S02]  /*08b0*/  LDG.E R9, desc[UR12][R2.64+0xc] ;  /* 0x00000c0c02097981 */ /* 0x000f24000c1e1900 */
[----:B------:R-:W-:-:S05]  /*08c0*/  IMAD.HI.U32 R10, R7, R20, RZ ;  /* 0x00000014070a7227 */ /* 0x000fca00078e00ff */
[----:B------:R-:W-:-:S05]  /*08d0*/  IADD3 R6, PT, PT, -R10, RZ, RZ ;  /* 0x000000ff0a067210 */ /* 0x000fca0007ffe1ff */
[C---:B------:R-:W-:Y:S01]  /*08e0*/  IMAD R6, R19.reuse, R6, R20 ;  /* 0x0000000613067224 */ /* 0x040fe200078e0214 */
[----:B0-----:R-:W0:Y:S04]  /*08f0*/  MUFU.RCP R21, R21 ;  /* 0x0000001500157308 */ /* 0x001e280000001000 */
[----:B------:R-:W-:Y:S02]  /*0900*/  ISETP.GE.U32.AND P0, PT, R6, R19, PT ;  /* 0x000000130600720c */ /* 0x000fe40003f06070 */
[----:B------:R-:W-:-:S11]  /*0910*/  ISETP.NE.U32.AND P2, PT, R19, RZ, PT ;  /* 0x000000ff1300720c */ /* 0x000fd60003f45070 */
[----:B------:R-:W-:-:S04]  /*0920*/  @P0 IADD3 R6, PT, PT, -R19, R6, RZ ;  /* 0x0000000613060210 */ /* 0x000fc80007ffe1ff */
[----:B------:R-:W-:Y:S01]  /*0930*/  ISETP.GE.U32.AND P1, PT, R6, R19, PT ;  /* 0x000000130600720c */ /* 0x000fe20003f26070 */
[----:B0-----:R-:W-:-:S04]  /*0940*/  VIADD R6, R21, 0xffffffe ;  /* 0x0ffffffe15067836 */ /* 0x001fc80000000000 */
[----:B------:R0:W1:Y:S01]  /*0950*/  F2I.FTZ.U32.TRUNC.NTZ R7, R6 ;  /* 0x0000000600077305 */ /* 0x000062000021f000 */
[----:B------:R-:W-:Y:S02]  /*0960*/  @P0 IADD3 R10, PT, PT, R10, 0x1, RZ ;  /* 0x000000010a0a0810 */ /* 0x000fe40007ffe0ff */
[----:B------:R-:W-:-:S05]  /*0970*/  IADD3 R23, PT, PT, RZ, -R17, RZ ;  /* 0x80000011ff177210 */ /* 0x000fca0007ffe0ff */
[----:B------:R-:W-:Y:S01]  /*0980*/  @P1 VIADD R10, R10, 0x1 ;  /* 0x000000010a0a1836 */ /* 0x000fe20000000000 */
[----:B------:R-:W-:Y:S02]  /*0990*/  @!P2 LOP3.LUT R10, RZ, R19, RZ, 0x33, !PT ;  /* 0x00000013ff0aa212 */ /* 0x000fe400078e33ff */
[----:B0-----:R-:W-:Y:S02]  /*09a0*/  MOV R6, RZ ;  /* 0x000000ff00067202 */ /* 0x001fe40000000f00 */
[----:B------:R-:W-:Y:S01]  /*09b0*/  IADD3 R21, PT, PT, -R10, RZ, RZ ;  /* 0x000000ff0a157210 */ /* 0x000fe20007ffe1ff */
[----:B-1----:R-:W-:-:S04]  /*09c0*/  IMAD R23, R23, R7, RZ ;  /* 0x0000000717177224 */ /* 0x002fc800078e02ff */
[----:B------:R-:W-:Y:S01]  /*09d0*/  IMAD.HI.U32 R7, R7, R23, R6 ;  /* 0x0000001707077227 */ /* 0x000fe200078e0006 */
[----:B------:R-:W-:Y:S01]  /*09e0*/  ISETP.NE.U32.AND P2, PT, R17, RZ, PT ;  /* 0x000000ff1100720c */ /* 0x000fe20003f45070 */
[----:B------:R-:W3:Y:S02]  /*09f0*/  LDG.E R23, desc[UR12][R4.64+-0x8] ;  /* 0xfffff80c04177981 */ /* 0x000ee4000c1e1900 */
[----:B------:R-:W-:-:S04]  /*0a00*/  IMAD R6, R19, R21, R20 ;  /* 0x0000001513067224 */ /* 0x000fc800078e0214 */
[----:B------:R-:W-:Y:S01]  /*0a10*/  IMAD.HI.U32 R19, R7, R6, RZ ;  /* 0x0000000607137227 */ /* 0x000fe200078e00ff */
[----:B--2---:R-:W0:Y:S03]  /*0a20*/  I2F.U32.RP R21, R14 ;  /* 0x0000000e00157306 */ /* 0x004e260000209000 */
[----:B------:R-:W-:-:S04]  /*0a30*/  IMAD.MOV R20, RZ, RZ, -R19 ;  /* 0x000000ffff147224 */ /* 0x000fc800078e0a13 */
[----:B------:R-:W-:-:S05]  /*0a40*/  IMAD R20, R17, R20, R6 ;  /* 0x0000001411147224 */ /* 0x000fca00078e0206 */
[----:B------:R-:W-:Y:S01]  /*0a50*/  ISETP.GE.U32.AND P0, PT, R20, R17, PT ;  /* 0x000000111400720c */ /* 0x000fe20003f06070 */
[----:B0-----:R-:W0:-:S12]  /*0a60*/  MUFU.RCP R21, R21 ;  /* 0x0000001500157308 */ /* 0x001e180000001000 */
[----:B------:R-:W-:-:S04]  /*0a70*/  @P0 IADD3 R20, PT, PT, -R17, R20, RZ ;  /* 0x0000001411140210 */ /* 0x000fc80007ffe1ff */
[----:B------:R-:W-:Y:S01]  /*0a80*/  ISETP.GE.U32.AND P1, PT, R20, R17, PT ;  /* 0x000000111400720c */ /* 0x000fe20003f26070 */
[----:B------:R-:W-:Y:S01]  /*0a90*/  @P0 VIADD R19, R19, 0x1 ;  /* 0x0000000113130836 */ /* 0x000fe20000000000 */
[----:B------:R-:W2:Y:S01]  /*0aa0*/  LDG.E R20, desc[UR12][R4.64+-0xc] ;  /* 0xfffff40c04147981 */ /* 0x000ea2000c1e1900 */
[----:B0-----:R-:W-:Y:S02]  /*0ab0*/  IADD3 R7, PT, PT, R21, 0xffffffe, RZ ;  /* 0x0ffffffe15077810 */ /* 0x001fe40007ffe0ff */
[----:B------:R-:W-:Y:S01]  /*0ac0*/  IADD3 R25, PT, PT, RZ, -R14, RZ ;  /* 0x8000000eff197210 */ /* 0x000fe20007ffe0ff */
[----:B------:R-:W2:Y:S03]  /*0ad0*/  LDG.E R21, desc[UR12][R4.64] ;  /* 0x0000000c04157981 */ /* 0x000ea6000c1e1900 */
[----:B------:R-:W0:Y:S04]  /*0ae0*/  F2I.FTZ.U32.TRUNC.NTZ R7, R7 ;  /* 0x0000000700077305 */ /* 0x000e28000021f000 */
[----:B------:R-:W-:-:S02]  /*0af0*/  @P1 IADD3 R19, PT, PT, R19, 0x1, RZ ;  /* 0x0000000113131810 */ /* 0x000fc40007ffe0ff */
[----:B------:R-:W-:-:S05]  /*0b00*/  @!P2 LOP3.LUT R19, RZ, R17, RZ, 0x33, !PT ;  /* 0x00000011ff13a212 */ /* 0x000fca00078e33ff */
[----:B------:R-:W-:-:S04]  /*0b10*/  IMAD.MOV R27, RZ, RZ, -R19 ;  /* 0x000000ffff1b7224 */ /* 0x000fc800078e0a13 */
[----:B------:R-:W-:Y:S02]  /*0b20*/  IMAD R27, R17, R27, R6 ;  /* 0x0000001b111b7224 */ /* 0x000fe400078e0206 */
[----:B------:R-:W-:Y:S02]  /*0b30*/  HFMA2 R6, -RZ, RZ, 0, 0 ;  /* 0x00000000ff067431 */ /* 0x000fe400000001ff */
[----:B0-----:R-:W-:-:S04]  /*0b40*/  IMAD R17, R25, R7, RZ ;  /* 0x0000000719117224 */ /* 0x001fc800078e02ff */
[----:B------:R-:W-:Y:S02]  /*0b50*/  IMAD.HI.U32 R6, R7, R17, R6 ;  /* 0x0000001107067227 */ /* 0x000fe400078e0006 */
[----:B------:R0:W2:Y:S04]  /*0b60*/  LDG.E R17, desc[UR12][R4.64+0xc] ;  /* 0x00000c0c04117981 */ /* 0x0000a8000c1e1900 */
[----:B------:R-:W-:-:S05]  /*0b70*/  IMAD.HI.U32 R25, R6, R27, RZ ;  /* 0x0000001b06197227 */ /* 0x000fca00078e00ff */
[----:B------:R-:W-:-:S05]  /*0b80*/  IADD3 R7, PT, PT, -R25, RZ, RZ ;  /* 0x000000ff19077210 */ /* 0x000fca0007ffe1ff */
[----:B------:R-:W-:-:S05]  /*0b90*/  IMAD R7, R14, R7, R27 ;  /* 0x000000070e077224 */ /* 0x000fca00078e021b */
[----:B------:R-:W-:Y:S02]  /*0ba0*/  ISETP.GE.U32.AND P0, PT, R7, R14, PT ;  /* 0x0000000e0700720c */ /* 0x000fe40003f06070 */
[----:B------:R-:W-:-:S11]  /*0bb0*/  ISETP.NE.U32.AND P2, PT, R14, RZ, PT ;  /* 0x000000ff0e00720c */ /* 0x000fd60003f45070 */
[----:B------:R-:W-:-:S05]  /*0bc0*/  @P0 IMAD.IADD R7, R7, 0x1, -R14 ;  /* 0x0000000107070824 */ /* 0x000fca00078e0a0e */
[----:B------:R-:W-:Y:S02]  /*0bd0*/  ISETP.GE.U32.AND P1, PT, R7, R14, PT ;  /* 0x0000000e0700720c */ /* 0x000fe40003f26070 */
[----:B------:R-:W-:-:S11]  /*0be0*/  @P0 IADD3 R25, PT, PT, R25, 0x1, RZ ;  /* 0x0000000119190810 */ /* 0x000fd60007ffe0ff */
[----:B------:R-:W-:Y:S01]  /*0bf0*/  @P1 VIADD R25, R25, 0x1 ;  /* 0x0000000119191836 */ /* 0x000fe20000000000 */
[----:B------:R-:W-:Y:S01]  /*0c00*/  @!P2 LOP3.LUT R25, RZ, R14, RZ, 0x33, !PT ;  /* 0x0000000eff19a212 */ /* 0x000fe200078e33ff */
[----:B------:R-:W-:-:S04]  /*0c10*/  UIADD3 UR11, UPT, UPT, UR11, 0x8, URZ ;  /* 0x000000080b0b7890 */ /* 0x000fc8000fffe0ff */
[----:B------:R-:W-:Y:S01]  /*0c20*/  UISETP.NE.AND UP1, UPT, UR11, URZ, UPT ;  /* 0x000000ff0b00728c */ /* 0x000fe2000bf25270 */
[----:B----4-:R-:W1:Y:S08]  /*0c30*/  I2F.U32.RP R28, R9 ;  /* 0x00000009001c7306 */ /* 0x010e700000209000 */
[----:B-1----:R-:W1:Y:S01]  /*0c40*/  MUFU.RCP R28, R28 ;  /* 0x0000001c001c7308 */ /* 0x002e620000001000 */
[----:B---3--:R-:W-:Y:S01]  /*0c50*/  IMAD R18, R15, R18, R16 ;  /* 0x000000120f127224 */ /* 0x008fe200078e0210 */
[----:B------:R-:W-:-:S02]  /*0c60*/  IADD3 R15, PT, PT, -R25, RZ, RZ ;  /* 0x000000ff190f7210 */ /* 0x000fc40007ffe1ff */
[----:B-1----:R-:W-:-:S04]  /*0c70*/  IADD3 R6, PT, PT, R28, 0xffffffe, RZ ;  /* 0x0ffffffe1c067810 */ /* 0x002fc80007ffe0ff */
[----:B------:R1:W3:Y:S01]  /*0c80*/  F2I.FTZ.U32.TRUNC.NTZ R7, R6 ;  /* 0x0000000600077305 */ /* 0x0002e2000021f000 */
[----:B------:R-:W-:Y:S01]  /*0c90*/  IADD3 R29, PT, PT, RZ, -R9, RZ ;  /* 0x80000009ff1d7210 */ /* 0x000fe20007ffe0ff */
[----:B------:R-:W-:Y:S02]  /*0ca0*/  IMAD R14, R14, R15, R27 ;  /* 0x0000000f0e0e7224 */ /* 0x000fe400078e021b */
[----:B-1----:R-:W-:Y:S02]  /*0cb0*/  IMAD.MOV.U32 R6, RZ, RZ, RZ ;  /* 0x000000ffff067224 */ /* 0x002fe400078e00ff */
[----:B---3--:R-:W-:-:S04]  /*0cc0*/  IMAD R15, R29, R7, RZ ;  /* 0x000000071d0f7224 */ /* 0x008fc800078e02ff */
[----:B------:R-:W-:-:S06]  /*0cd0*/  IMAD.HI.U32 R7, R7, R15, R6 ;  /* 0x0000000f07077227 */ /* 0x000fcc00078e0006 */
[----:B------:R-:W-:-:S05]  /*0ce0*/  IMAD.HI.U32 R16, R7, R14, RZ ;  /* 0x0000000e07107227 */ /* 0x000fca00078e00ff */
[----:B------:R-:W-:-:S05]  /*0cf0*/  IADD3 R6, PT, PT, -R16, RZ, RZ ;  /* 0x000000ff10067210 */ /* 0x000fca0007ffe1ff */
[----:B------:R-:W-:-:S05]  /*0d00*/  IMAD R6, R9, R6, R14 ;  /* 0x0000000609067224 */ /* 0x000fca00078e020e */
[----:B------:R-:W-:Y:S02]  /*0d10*/  ISETP.GE.U32.AND P0, PT, R6, R9, PT ;  /* 0x000000090600720c */ /* 0x000fe40003f06070 */
[----:B------:R-:W-:-:S11]  /*0d20*/  ISETP.NE.U32.AND P2, PT, R9, RZ, PT ;  /* 0x000000ff0900720c */ /* 0x000fd60003f45070 */
[----:B------:R-:W-:-:S04]  /*0d30*/  @P0 IADD3 R6, PT, PT, -R9, R6, RZ ;  /* 0x0000000609060210 */ /* 0x000fc80007ffe1ff */
[----:B------:R-:W-:Y:S01]  /*0d40*/  ISETP.GE.U32.AND P1, PT, R6, R9, PT ;  /* 0x000000090600720c */ /* 0x000fe20003f26070 */
[----:B--2---:R-:W-:-:S04]  /*0d50*/  IMAD R18, R13, R20, R18 ;  /* 0x000000140d127224 */ /* 0x004fc800078e0212 */
[----:B------:R-:W-:Y:S02]  /*0d60*/  IMAD R18, R12, R23, R18 ;  /* 0x000000170c127224 */ /* 0x000fe400078e0212 */
[----:B------:R-:W-:Y:S02]  /*0d70*/  @P0 VIADD R16, R16, 0x1 ;  /* 0x0000000110100836 */ /* 0x000fe40000000000 */
[----:B------:R-:W-:-:S04]  /*0d80*/  IMAD R18, R11, R22, R18 ;  /* 0x000000160b127224 */ /* 0x000fc800078e0212 */
[----:B------:R-:W-:Y:S01]  /*0d90*/  IMAD R18, R10, R21, R18 ;  /* 0x000000150a127224 */ /* 0x000fe200078e0212 */
[----:B------:R-:W-:Y:S02]  /*0da0*/  @P1 IADD3 R16, PT, PT, R16, 0x1, RZ ;  /* 0x0000000110101810 */ /* 0x000fe40007ffe0ff */
[----:B------:R-:W-:Y:S01]  /*0db0*/  @!P2 LOP3.LUT R16, RZ, R9, RZ, 0x33, !PT ;  /* 0x00000009ff10a212 */ /* 0x000fe200078e33ff */
[----:B------:R-:W-:Y:S01]  /*0dc0*/  IMAD R18, R19, R24, R18 ;  /* 0x0000001813127224 */ /* 0x000fe200078e0212 */
[----:B------:R-:W-:Y:S02]  /*0dd0*/  IADD3 R2, P0, PT, R2, 0x20, RZ ;  /* 0x0000002002027810 */ /* 0x000fe40007f1e0ff */
[----:B------:R-:W-:Y:S01]  /*0de0*/  IADD3 R6, PT, PT, -R16, RZ, RZ ;  /* 0x000000ff10067210 */ /* 0x000fe20007ffe1ff */
[----:B------:R-:W-:Y:S01]  /*0df0*/  IMAD R18, R25, R26, R18 ;  /* 0x0000001a19127224 */ /* 0x000fe200078e0212 */
[----:B0-----:R-:W-:Y:S01]  /*0e00*/  IADD3 R4, P1, PT, R4, 0x20, RZ ;  /* 0x0000002004047810 */ /* 0x001fe20007f3e0ff */
[----:B------:R-:W-:-:S02]  /*0e10*/  IMAD.X R3, RZ, RZ, R3, P0 ;  /* 0x000000ffff037224 */ /* 0x000fc400000e0603 */
[----:B------:R-:W-:Y:S01]  /*0e20*/  IMAD R9, R9, R6, R14 ;  /* 0x0000000609097224 */ /* 0x000fe200078e020e */
[----:B------:R-:W-:Y:S01]  /*0e30*/  IADD3.X R5, PT, PT, RZ, R5, RZ, P1, !PT ;  /* 0x00000005ff057210 */ /* 0x000fe20000ffe4ff */
[----:B------:R-:W-:Y:S01]  /*0e40*/  IMAD R16, R16, R17, R18 ;  /* 0x0000001110107224 */ /* 0x000fe200078e0212 */
[----:B------:R-:W-:Y:S07]  /*0e50*/  BRA.U UP1, `(.L_x_2) ;  /* 0xfffffff501047547 */ /* 0x000fee000b83ffff */
.L_x_1:
[----:B------:R-:W-:Y:S05]  /*0e60*/  BRA.U !UP0, `(.L_x_3) ;  /* 0x0000000908dc7547 */ /* 0x000fea000b800000 */
[----:B------:R-:W-:Y:S02]  /*0e70*/  UISETP.GE.U32.AND UP0, UPT, UR9, 0x4, UPT ;  /* 0x000000040900788c */ /* 0x000fe4000bf06070 */
[----:B------:R-:W-:-:S04]  /*0e80*/  ULOP3.LUT UR5, UR8, 0x3, URZ, 0xc0, !UPT ;  /* 0x0000000308057892 */ /* 0x000fc8000f8ec0ff */
[----:B------:R-:W-:-:S03]  /*0e90*/  UISETP.NE.AND UP1, UPT, UR5, URZ, UPT ;  /* 0x000000ff0500728c */ /* 0x000fc6000bf25270 */
[----:B------:R-:W-:Y:S08]  /*0ea0*/  BRA.U !UP0, `(.L_x_4) ;  /* 0x0000000508847547 */ /* 0x000ff0000b800000 */
[----:B------:R-:W0:Y:S08]  /*0eb0*/  LDC.64 R18, c[0x0][0x3a8] ;  /* 0x0000ea00ff127b82 */ /* 0x000e300000000a00 */
[----:B------:R-:W1:Y:S01]  /*0ec0*/  LDC.64 R20, c[0x0][0x398] ;  /* 0x0000e600ff147b82 */ /* 0x000e620000000a00 */
[----:B0-----:R-:W-:-:S05]  /*0ed0*/  IMAD.WIDE.U32 R18, R8, 0x4, R18 ;  /* 0x0000000408127825 */ /* 0x001fca00078e0012 */
[----:B------:R-:W2:Y:S04]  /*0ee0*/  LDG.E R12, desc[UR12][R18.64] ;  /* 0x0000000c120c7981 */ /* 0x000ea8000c1e1900 */
[----:B------:R-:W3:Y:S04]  /*0ef0*/  LDG.E R4, desc[UR12][R18.64+0x4] ;  /* 0x0000040c12047981 */ /* 0x000ee8000c1e1900 */
[----:B------:R-:W4:Y:S04]  /*0f00*/  LDG.E R2, desc[UR12][R18.64+0x8] ;  /* 0x0000080c12027981 */ /* 0x000f28000c1e1900 */
[----:B------:R0:W4:Y:S01]  /*0f10*/  LDG.E R3, desc[UR12][R18.64+0xc] ;  /* 0x00000c0c12037981 */ /* 0x000122000c1e1900 */
[----:B-1----:R-:W-:-:S05]  /*0f20*/  IMAD.WIDE.U32 R20, R8, 0x4, R20 ;  /* 0x0000000408147825 */ /* 0x002fca00078e0014 */
[----:B------:R-:W4:Y:S04]  /*0f30*/  LDG.E R7, desc[UR12][R20.64] ;  /* 0x0000000c14077981 */ /* 0x000f28000c1e1900 */
[----:B------:R-:W4:Y:S04]  /*0f40*/  LDG.E R6, desc[UR12][R20.64+0x4] ;  /* 0x0000040c14067981 */ /* 0x000f28000c1e1900 */
[----:B------:R-:W4:Y:S04]  /*0f50*/  LDG.E R5, desc[UR12][R20.64+0x8] ;  /* 0x0000080c14057981 */ /* 0x000f28000c1e1900 */
[----:B------:R-:W4:Y:S01]  /*0f60*/  LDG.E R10, desc[UR12][R20.64+0xc] ;  /* 0x00000c0c140a7981 */ /* 0x000f22000c1e1900 */
[----:B--2---:R-:W1:Y:S08]  /*0f70*/  I2F.U32.RP R13, R12 ;  /* 0x0000000c000d7306 */ /* 0x004e700000209000 */
[----:B-1----:R-:W1:Y:S01]  /*0f80*/  MUFU.RCP R13, R13 ;  /* 0x0000000d000d7308 */ /* 0x002e620000001000 */
[----:B------:R-:W-:Y:S01]  /*0f90*/  IMAD.MOV R11, RZ, RZ, -R12 ;  /* 0x000000ffff0b7224 */ /* 0x000fe200078e0a0c */
[----:B-1----:R-:W-:-:S06]  /*0fa0*/  IADD3 R14, PT, PT, R13, 0xffffffe, RZ ;  /* 0x0ffffffe0d0e7810 */ /* 0x002fcc0007ffe0ff */
[----:B------:R1:W2:Y:S02]  /*0fb0*/  F2I.FTZ.U32.TRUNC.NTZ R15, R14 ;  /* 0x0000000e000f7305 */ /* 0x0002a4000021f000 */
[----:B-1----:R-:W-:Y:S01]  /*0fc0*/  MOV R14, RZ ;  /* 0x000000ff000e7202 */ /* 0x002fe20000000f00 */
[----:B--2---:R-:W-:-:S04]  /*0fd0*/  IMAD R11, R11, R15, RZ ;  /* 0x0000000f0b0b7224 */ /* 0x004fc800078e02ff */
[----:B0-----:R-:W-:Y:S01]  /*0fe0*/  IMAD.HI.U32 R18, R15, R11, R14 ;  /* 0x0000000b0f127227 */ /* 0x001fe200078e000e */
[----:B---3--:R-:W0:Y:S05]  /*0ff0*/  I2F.U32.RP R17, R4 ;  /* 0x0000000400117306 */ /* 0x008e2a0000209000 */
[----:B-----5:R-:W-:-:S05]  /*1000*/  IMAD.HI.U32 R11, R18, R9, RZ ;  /* 0x00000009120b7227 */ /* 0x020fca00078e00ff */
[----:B------:R-:W-:-:S05]  /*1010*/  IADD3 R15, PT, PT, -R11, RZ, RZ ;  /* 0x000000ff0b0f7210 */ /* 0x000fca0007ffe1ff */
[C---:B------:R-:W-:Y:S01]  /*1020*/  IMAD R13, R12.reuse, R15, R9 ;  /* 0x0000000f0c0d7224 */ /* 0x040fe200078e0209 */
[----:B0-----:R-:W0:Y:S04]  /*1030*/  MUFU.RCP R17, R17 ;  /* 0x0000001100117308 */ /* 0x001e280000001000 */
[----:B------:R-:W-:Y:S02]  /*1040*/  ISETP.GE.U32.AND P0, PT, R13, R12, PT ;  /* 0x0000000c0d00720c */ /* 0x000fe40003f06070 */
[----:B------:R-:W-:-:S11]  /*1050*/  ISETP.NE.U32.AND P2, PT, R12, RZ, PT ;  /* 0x000000ff0c00720c */ /* 0x000fd60003f45070 */
[----:B------:R-:W-:Y:S01]  /*1060*/  @P0 IMAD.IADD R13, R13, 0x1, -R12 ;  /* 0x000000010d0d0824 */ /* 0x000fe200078e0a0c */
[----:B0-----:R-:W-:-:S04]  /*1070*/  IADD3 R14, PT, PT, R17, 0xffffffe, RZ ;  /* 0x0ffffffe110e7810 */ /* 0x001fc80007ffe0ff */
[----:B------:R-:W-:Y:S01]  /*1080*/  ISETP.GE.U32.AND P1, PT, R13, R12, PT ;  /* 0x0000000c0d00720c */ /* 0x000fe20003f26070 */
[----:B------:R-:W0:Y:S01]  /*1090*/  F2I.FTZ.U32.TRUNC.NTZ R15, R14 ;  /* 0x0000000e000f7305 */ /* 0x000e22000021f000 */
[----:B------:R-:W-:Y:S01]  /*10a0*/  @P0 IADD3 R11, PT, PT, R11, 0x1, RZ ;  /* 0x000000010b0b0810 */ /* 0x000fe20007ffe0ff */
[----:B------:R-:W-:-:S10]  /*10b0*/  IMAD.MOV R13, RZ, RZ, -R4 ;  /* 0x000000ffff0d7224 */ /* 0x000fd400078e0a04 */
[----:B------:R-:W-:Y:S02]  /*10c0*/  @P1 IADD3 R11, PT, PT, R11, 0x1, RZ ;  /* 0x000000010b0b1810 */ /* 0x000fe40007ffe0ff */
[----:B------:R-:W-:Y:S01]  /*10d0*/  @!P2 LOP3.LUT R11, RZ, R12, RZ, 0x33, !PT ;  /* 0x0000000cff0ba212 */ /* 0x000fe200078e33ff */
[----:B0-----:R-:W-:Y:S02]  /*10e0*/  IMAD R17, R13, R15, RZ ;  /* 0x0000000f0d117224 */ /* 0x001fe400078e02ff */
[----:B------:R-:W-:Y:S01]  /*10f0*/  IMAD.MOV.U32 R14, RZ, RZ, RZ ;  /* 0x000000ffff0e7224 */ /* 0x000fe200078e00ff */
[----:B------:R-:W-:-:S03]  /*1100*/  IADD3 R13, PT, PT, -R11, RZ, RZ ;  /* 0x000000ff0b0d7210 */ /* 0x000fc60007ffe1ff */
[----:B------:R-:W-:Y:S02]  /*1110*/  IMAD.HI.U32 R18, R15, R17, R14 ;  /* 0x000000110f127227 */ /* 0x000fe400078e000e */
[----:B----4-:R-:W0:Y:S02]  /*1120*/  I2F.U32.RP R14, R2 ;  /* 0x00000002000e7306 */ /* 0x010e240000209000 */
[----:B------:R-:W-:-:S04]  /*1130*/  IMAD R15, R12, R13, R9 ;  /* 0x0000000d0c0f7224 */ /* 0x000fc800078e0209 */
[----:B------:R-:W-:-:S05]  /*1140*/  IMAD.HI.U32 R9, R18, R15, RZ ;  /* 0x0000000f12097227 */ /* 0x000fca00078e00ff */
[----:B------:R-:W-:-:S05]  /*1150*/  IADD3 R13, PT, PT, -R9, RZ, RZ ;  /* 0x000000ff090d7210 */ /* 0x000fca0007ffe1ff */
[C---:B------:R-:W-:Y:S01]  /*1160*/  IMAD R13, R4.reuse, R13, R15 ;  /* 0x0000000d040d7224 */ /* 0x040fe200078e020f */
[----:B0-----:R-:W0:Y:S04]  /*1170*/  MUFU.RCP R14, R14 ;  /* 0x0000000e000e7308 */ /* 0x001e280000001000 */
[----:B------:R-:W-:Y:S02]  /*1180*/  ISETP.GE.U32.AND P0, PT, R13, R4, PT ;  /* 0x000000040d00720c */ /* 0x000fe40003f06070 */
[----:B------:R-:W-:-:S11]  /*1190*/  ISETP.NE.U32.AND P2, PT, R4, RZ, PT ;  /* 0x000000ff0400720c */ /* 0x000fd60003f45070 */
[----:B------:R-:W-:Y:S01]  /*11a0*/  @P0 IADD3 R13, PT, PT, -R4, R13, RZ ;  /* 0x0000000d040d0210 */ /* 0x000fe20007ffe1ff */
[----:B0-----:R-:W-:-:S03]  /*11b0*/  VIADD R12, R14, 0xffffffe ;  /* 0x0ffffffe0e0c7836 */ /* 0x001fc60000000000 */
[----:B------:R-:W-:Y:S02]  /*11c0*/  ISETP.GE.U32.AND P1, PT, R13, R4, PT ;  /* 0x000000040d00720c */ /* 0x000fe40003f26070 */
[----:B------:R0:W1:Y:S01]  /*11d0*/  F2I.FTZ.U32.TRUNC.NTZ R13, R12 ;  /* 0x0000000c000d7305 */ /* 0x000062000021f000 */
[----:B------:R-:W-:Y:S02]  /*11e0*/  @P0 IADD3 R9, PT, PT, R9, 0x1, RZ ;  /* 0x0000000109090810 */ /* 0x000fe40007ffe0ff */
[----:B------:R-:W-:Y:S01]  /*11f0*/  IADD3 R19, PT, PT, RZ, -R2, RZ ;  /* 0x80000002ff137210 */ /* 0x000fe20007ffe0ff */
[----:B0-----:R-:W-:-:S07]  /*1200*/  HFMA2 R12, -RZ, RZ, 0, 0 ;  /* 0x00000000ff0c7431 */ /* 0x001fce00000001ff */
[----:B------:R-:W-:Y:S01]  /*1210*/  @P1 VIADD R9, R9, 0x1 ;  /* 0x0000000109091836 */ /* 0x000fe20000000000 */
[----:B------:R-:W-:Y:S01]  /*1220*/  @!P2 LOP3.LUT R9, RZ, R4, RZ, 0x33, !PT ;  /* 0x00000004ff09a212 */ /* 0x000fe200078e33ff */
[----:B-1----:R-:W-:-:S03]  /*1230*/  IMAD R19, R19, R13, RZ ;  /* 0x0000000d13137224 */ /* 0x002fc600078e02ff */
[----:B------:R-:W-:Y:S01]  /*1240*/  IADD3 R17, PT, PT, -R9, RZ, RZ ;  /* 0x000000ff09117210 */ /* 0x000fe20007ffe1ff */
[----:B------:R-:W-:-:S04]  /*1250*/  IMAD.HI.U32 R14, R13, R19, R12 ;  /* 0x000000130d0e7227 */ /* 0x000fc800078e000c */
[----:B------:R-:W-:-:S04]  /*1260*/  IMAD R15, R4, R17, R15 ;  /* 0x00000011040f7224 */ /* 0x000fc800078e020f */
[----:B------:R-:W-:Y:S02]  /*1270*/  IMAD.HI.U32 R4, R14, R15, RZ ;  /* 0x0000000f0e047227 */ /* 0x000fe400078e00ff */
[----:B------:R-:W0:Y:S02]  /*1280*/  I2F.U32.RP R14, R3 ;  /* 0x00000003000e7306 */ /* 0x000e240000209000 */
[----:B------:R-:W-:-:S04]  /*1290*/  IMAD.MOV R13, RZ, RZ, -R4 ;  /* 0x000000ffff0d7224 */ /* 0x000fc800078e0a04 */
[----:B------:R-:W-:-:S05]  /*12a0*/  IMAD R13, R2, R13, R15 ;  /* 0x0000000d020d7224 */ /* 0x000fca00078e020f */
[----:B------:R-:W-:Y:S01]  /*12b0*/  ISETP.GE.U32.AND P0, PT, R13, R2, PT ;  /* 0x000000020d00720c */ /* 0x000fe20003f06070 */
[----:B0-----:R-:W0:Y:S01]  /*12c0*/  MUFU.RCP R14, R14 ;  /* 0x0000000e000e7308 */ /* 0x001e220000001000 */
[----:B------:R-:W-:-:S11]  /*12d0*/  ISETP.NE.U32.AND P2, PT, R2, RZ, PT ;  /* 0x000000ff0200720c */ /* 0x000fd60003f45070 */
[----:B------:R-:W-:-:S04]  /*12e0*/  @P0 IADD3 R13, PT, PT, -R2, R13, RZ ;  /* 0x0000000d020d0210 */ /* 0x000fc80007ffe1ff */
[----:B------:R-:W-:Y:S02]  /*12f0*/  ISETP.GE.U32.AND P1, PT, R13, R2, PT ;  /* 0x000000020d00720c */ /* 0x000fe40003f26070 */
[----:B0-----:R-:W-:-:S04]  /*1300*/  IADD3 R12, PT, PT, R14, 0xffffffe, RZ ;  /* 0x0ffffffe0e0c7810 */ /* 0x001fc80007ffe0ff */
[----:B------:R0:W1:Y:S01]  /*1310*/  F2I.FTZ.U32.TRUNC.NTZ R13, R12 ;  /* 0x0000000c000d7305 */ /* 0x000062000021f000 */
[----:B------:R-:W-:Y:S01]  /*1320*/  @P0 VIADD R4, R4, 0x1 ;  /* 0x0000000104040836 */ /* 0x000fe20000000000 */
[----:B------:R-:W-:-:S05]  /*1330*/  IADD3 R17, PT, PT, RZ, -R3, RZ ;  /* 0x80000003ff117210 */ /* 0x000fca0007ffe0ff */
[----:B------:R-:W-:Y:S02]  /*1340*/  @P1 IADD3 R4, PT, PT, R4, 0x1, RZ ;  /* 0x0000000104041810 */ /* 0x000fe40007ffe0ff */
[----:B------:R-:W-:Y:S02]  /*1350*/  @!P2 LOP3.LUT R4, RZ, R2, RZ, 0x33, !PT ;  /* 0x00000002ff04a212 */ /* 0x000fe400078e33ff */
[----:B0-----:R-:W-:-:S03]  /*1360*/  MOV R12, RZ ;  /* 0x000000ff000c7202 */ /* 0x001fc60000000f00 */
[----:B------:R-:W-:Y:S02]  /*1370*/  IMAD.MOV R14, RZ, RZ, -R4 ;  /* 0x000000ffff0e7224 */ /* 0x000fe400078e0a04 */
[----:B-1----:R-:W-:Y:S02]  /*1380*/  IMAD R17, R17, R13, RZ ;  /* 0x0000000d11117224 */ /* 0x002fe400078e02ff */
[----:B------:R-:W-:Y:S02]  /*1390*/  IMAD R2, R2, R14, R15 ;  /* 0x0000000e02027224 */ /* 0x000fe400078e020f */
[----:B------:R-:W-:-:S06]  /*13a0*/  IMAD.HI.U32 R13, R13, R17, R12 ;  /* 0x000000110d0d7227 */ /* 0x000fcc00078e000c */
[----:B------:R-:W-:-:S05]  /*13b0*/  IMAD.HI.U32 R13, R13, R2, RZ ;  /* 0x000000020d0d7227 */ /* 0x000fca00078e00ff */
[----:B------:R-:W-:-:S05]  /*13c0*/  IADD3 R12, PT, PT, -R13, RZ, RZ ;  /* 0x000000ff0d0c7210 */ /* 0x000fca0007ffe1ff */
[----:B------:R-:W-:-:S05]  /*13d0*/  IMAD R12, R3, R12, R2 ;  /* 0x0000000c030c7224 */ /* 0x000fca00078e0202 */
[----:B------:R-:W-:Y:S02]  /*13e0*/  ISETP.GE.U32.AND P0, PT, R12, R3, PT ;  /* 0x000000030c00720c */ /* 0x000fe40003f06070 */
[----:B------:R-:W-:-:S11]  /*13f0*/  ISETP.NE.U32.AND P2, PT, R3, RZ, PT ;  /* 0x000000ff0300720c */ /* 0x000fd60003f45070 */
[----:B------:R-:W-:-:S05]  /*1400*/  @P0 IMAD.IADD R12, R12, 0x1, -R3 ;  /* 0x000000010c0c0824 */ /* 0x000fca00078e0a03 */
[----:B------:R-:W-:Y:S02]  /*1410*/  ISETP.GE.U32.AND P1, PT, R12, R3, PT ;  /* 0x000000030c00720c */ /* 0x000fe40003f26070 */
[----:B------:R-:W-:Y:S01]  /*1420*/  @P0 IADD3 R13, PT, PT, R13, 0x1, RZ ;  /* 0x000000010d0d0810 */ /* 0x000fe20007ffe0ff */
[----:B------:R-:W-:-:S04]  /*1430*/  IMAD R7, R11, R7, R16 ;  /* 0x000000070b077224 */ /* 0x000fc800078e0210 */
[----:B------:R-:W-:-:S06]  /*1440*/  IMAD R6, R9, R6, R7 ;  /* 0x0000000609067224 */ /* 0x000fcc00078e0207 */
[----:B------:R-:W-:Y:S02]  /*1450*/  @P1 IADD3 R13, PT, PT, R13, 0x1, RZ ;  /* 0x000000010d0d1810 */ /* 0x000fe40007ffe0ff */
[----:B------:R-:W-:Y:S01]  /*1460*/  @!P2 LOP3.LUT R13, RZ, R3, RZ, 0x33, !PT ;  /* 0x00000003ff0da212 */ /* 0x000fe200078e33ff */
[----:B------:R-:W-:-:S04]  /*1470*/  IMAD R5, R4, R5, R6 ;  /* 0x0000000504057224 */ /* 0x000fc800078e0206 */
[----:B------:R-:W-:Y:S01]  /*1480*/  IMAD.MOV R9, RZ, RZ, -R13 ;  /* 0x000000ffff097224 */ /* 0x000fe200078e0a0d */
[----:B------:R-:W-:Y:S01]  /*1490*/  IADD3 R8, PT, PT, R8, 0x4, RZ ;  /* 0x0000000408087810 */ /* 0x000fe20007ffe0ff */
[----:B------:R-:W-:Y:S02]  /*14a0*/  IMAD R16, R13, R10, R5 ;  /* 0x0000000a0d107224 */ /* 0x000fe400078e0205 */
[----:B------:R-:W-:-:S07]  /*14b0*/  IMAD R9, R3, R9, R2 ;  /* 0x0000000903097224 */ /* 0x000fce00078e0202 */
.L_x_4:
[----:B------:R-:W-:Y:S05]  /*14c0*/  BRA.U !UP1, `(.L_x_3) ;  /* 0x0000000509447547 */ /* 0x000fea000b800000 */
[----:B------:R-:W-:Y:S02]  /*14d0*/  UISETP.NE.AND UP0, UPT, UR5, 0x1, UPT ;  /* 0x000000010500788c */ /* 0x000fe4000bf05270 */
[----:B------:R-:W-:-:S04]  /*14e0*/  ULOP3.LUT UR4, UR8, 0x1, URZ, 0xc0, !UPT ;  /* 0x0000000108047892 */ /* 0x000fc8000f8ec0ff */
[----:B------:R-:W-:-:S03]  /*14f0*/  UISETP.NE.U32.AND UP1, UPT, UR4, 0x1, UPT ;  /* 0x000000010400788c */ /* 0x000fc6000bf25070 */
[----:B------:R-:W-:Y:S08]  /*1500*/  BRA.U !UP0, `(.L_x_5) ;  /* 0x0000000108cc7547 */ /* 0x000ff0000b800000 */
[----:B------:R-:W0:Y:S08]  /*1510*/  LDC.64 R2, c[0x0][0x3a8] ;  /* 0x0000ea00ff027b82 */ /* 0x000e300000000a00 */
[----:B------:R-:W1:Y:S01]  /*1520*/  LDC.64 R10, c[0x0][0x398] ;  /* 0x0000e600ff0a7b82 */ /* 0x000e620000000a00 */
[----:B0-----:R-:W-:-:S05]  /*1530*/  IMAD.WIDE.U32 R6, R8, 0x4, R2 ;  /* 0x0000000408067825 */ /* 0x001fca00078e0002 */
[----:B------:R-:W2:Y:S04]  /*1540*/  LDG.E R4, desc[UR12][R6.64] ;  /* 0x0000000c06047981 */ /* 0x000ea8000c1e1900 */
[----:B------:R-:W3:Y:S01]  /*1550*/  LDG.E R2, desc[UR12][R6.64+0x4] ;  /* 0x0000040c06027981 */ /* 0x000ee2000c1e1900 */
[----:B-1----:R-:W-:-:S05]  /*1560*/  IMAD.WIDE.U32 R10, R8, 0x4, R10 ;  /* 0x00000004080a7825 */ /* 0x002fca00078e000a */
[----:B------:R-:W4:Y:S04]  /*1570*/  LDG.E R3, desc[UR12][R10.64] ;  /* 0x0000000c0a037981 */ /* 0x000f28000c1e1900 */
[----:B------:R3:W4:Y:S01]  /*1580*/  LDG.E R5, desc[UR12][R10.64+0x4] ;  /* 0x0000040c0a057981 */ /* 0x000722000c1e1900 */
[----:B------:R-:W-:Y:S01]  /*1590*/  VIADD R8, R8, 0x2 ;  /* 0x0000000208087836 */ /* 0x000fe20000000000 */
[----:B--2---:R-:W0:Y:S01]  /*15a0*/  I2F.U32.RP R14, R4 ;  /* 0x00000004000e7306 */ /* 0x004e220000209000 */
[----:B------:R-:W-:Y:S01]  /*15b0*/  IMAD.MOV R15, RZ, RZ, -R4 ;  /* 0x000000ffff0f7224 */ /* 0x000fe200078e0a04 */
[----:B------:R-:W-:Y:S01]  /*15c0*/  ISETP.NE.U32.AND P2, PT, R4, RZ, PT ;  /* 0x000000ff0400720c */ /* 0x000fe20003f45070 */
[----:B---3--:R-:W-:-:S05]  /*15d0*/  IMAD.MOV R11, RZ, RZ, -R2 ;  /* 0x000000ffff0b7224 */ /* 0x008fca00078e0a02 */
[----:B------:R-:W1:Y:S08]  /*15e0*/  I2F.U32.RP R10, R2 ;  /* 0x00000002000a7306 */ /* 0x000e700000209000 */
[----:B0-----:R-:W0:Y:S08]  /*15f0*/  MUFU.RCP R14, R14 ;  /* 0x0000000e000e7308 */ /* 0x001e300000001000 */
[----:B-1----:R-:W-:Y:S01]  /*1600*/  MUFU.RCP R10, R10 ;  /* 0x0000000a000a7308 */ /* 0x002fe20000001000 */
[----:B0-----:R-:W-:-:S07]  /*1610*/  IADD3 R12, PT, PT, R14, 0xffffffe, RZ ;  /* 0x0ffffffe0e0c7810 */ /* 0x001fce0007ffe0ff */
[----:B------:R0:W1:Y:S02]  /*1620*/  F2I.FTZ.U32.TRUNC.NTZ R13, R12 ;  /* 0x0000000c000d7305 */ /* 0x000064000021f000 */
[----:B0-----:R-:W-:Y:S02]  /*1630*/  HFMA2 R12, -RZ, RZ, 0, 0 ;  /* 0x00000000ff0c7431 */ /* 0x001fe400000001ff */
[----:B-1----:R-:W-:-:S04]  /*1640*/  IMAD R7, R15, R13, RZ ;  /* 0x0000000d0f077224 */ /* 0x002fc800078e02ff */
[----:B------:R-:W-:-:S06]  /*1650*/  IMAD.HI.U32 R6, R13, R7, R12 ;  /* 0x000000070d067227 */ /* 0x000fcc00078e000c */
[----:B-----5:R-:W-:-:S05]  /*1660*/  IMAD.HI.U32 R13, R6, R9, RZ ;  /* 0x00000009060d7227 */ /* 0x020fca00078e00ff */
[----:B------:R-:W-:-:S05]  /*1670*/  IADD3 R6, PT, PT, -R13, RZ, RZ ;  /* 0x000000ff0d067210 */ /* 0x000fca0007ffe1ff */
[----:B------:R-:W-:Y:S01]  /*1680*/  IMAD R7, R4, R6, R9 ;  /* 0x0000000604077224 */ /* 0x000fe200078e0209 */
[----:B------:R-:W-:-:S04]  /*1690*/  IADD3 R6, PT, PT, R10, 0xffffffe, RZ ;  /* 0x0ffffffe0a067810 */ /* 0x000fc80007ffe0ff */
[----:B------:R-:W-:-:S13]  /*16a0*/  ISETP.GE.U32.AND P0, PT, R7, R4, PT ;  /* 0x000000040700720c */ /* 0x000fda0003f06070 */
[----:B------:R-:W-:Y:S01]  /*16b0*/  @P0 IMAD.IADD R7, R7, 0x1, -R4 ;  /* 0x0000000107070824 */ /* 0x000fe200078e0a04 */
[----:B------:R-:W-:-:S04]  /*16c0*/  @P0 IADD3 R13, PT, PT, R13, 0x1, RZ ;  /* 0x000000010d0d0810 */ /* 0x000fc80007ffe0ff */
[----:B------:R-:W-:Y:S02]  /*16d0*/  ISETP.GE.U32.AND P1, PT, R7, R4, PT ;  /* 0x000000040700720c */ /* 0x000fe40003f26070 */
[----:B------:R0:W1:Y:S02]  /*16e0*/  F2I.FTZ.U32.TRUNC.NTZ R7, R6 ;  /* 0x0000000600077305 */ /* 0x000064000021f000 */
[----:B0-----:R-:W-:-:S09]  /*16f0*/  IMAD.MOV.U32 R6, RZ, RZ, RZ ;  /* 0x000000ffff067224 */ /* 0x001fd200078e00ff */
[----:B------:R-:W-:Y:S02]  /*1700*/  @P1 IADD3 R13, PT, PT, R13, 0x1, RZ ;  /* 0x000000010d0d1810 */ /* 0x000fe40007ffe0ff */
[----:B------:R-:W-:Y:S01]  /*1710*/  @!P2 LOP3.LUT R13, RZ, R4, RZ, 0x33, !PT ;  /* 0x00000004ff0da212 */ /* 0x000fe200078e33ff */
[----:B-1----:R-:W-:Y:S01]  /*1720*/  IMAD R11, R11, R7, RZ ;  /* 0x000000070b0b7224 */ /* 0x002fe200078e02ff */
[----:B------:R-:W-:Y:S02]  /*1730*/  ISETP.NE.U32.AND P2, PT, R2, RZ, PT ;  /* 0x000000ff0200720c */ /* 0x000fe40003f45070 */
[----:B------:R-:W-:Y:S01]  /*1740*/  IADD3 R10, PT, PT, -R13, RZ, RZ ;  /* 0x000000ff0d0a7210 */ /* 0x000fe20007ffe1ff */
[----:B------:R-:W-:-:S04]  /*1750*/  IMAD.HI.U32 R12, R7, R11, R6 ;  /* 0x0000000b070c7227 */ /* 0x000fc800078e0006 */
[----:B------:R-:W-:Y:S02]  /*1760*/  IMAD R9, R4, R10, R9 ;  /* 0x0000000a04097224 */ /* 0x000fe400078e0209 */
[----:B----4-:R-:W-:Y:S02]  /*1770*/  IMAD R16, R13, R3, R16 ;  /* 0x000000030d107224 */ /* 0x010fe400078e0210 */
[----:B------:R-:W-:-:S05]  /*1780*/  IMAD.HI.U32 R12, R12, R9, RZ ;  /* 0x000000090c0c7227 */ /* 0x000fca00078e00ff */
[----:B------:R-:W-:-:S05]  /*1790*/  IADD3 R4, PT, PT, -R12, RZ, RZ ;  /* 0x000000ff0c047210 */ /* 0x000fca0007ffe1ff */
[----:B------:R-:W-:-:S05]  /*17a0*/  IMAD R7, R2, R4, R9 ;  /* 0x0000000402077224 */ /* 0x000fca00078e0209 */
[----:B------:R-:W-:-:S13]  /*17b0*/  ISETP.GE.U32.AND P0, PT, R7, R2, PT ;  /* 0x000000020700720c */ /* 0x000fda0003f06070 */
[----:B------:R-:W-:Y:S01]  /*17c0*/  @P0 IADD3 R7, PT, PT, -R2, R7, RZ ;  /* 0x0000000702070210 */ /* 0x000fe20007ffe1ff */
[----:B------:R-:W-:-:S03]  /*17d0*/  @P0 VIADD R12, R12, 0x1 ;  /* 0x000000010c0c0836 */ /* 0x000fc60000000000 */
[----:B------:R-:W-:-:S13]  /*17e0*/  ISETP.GE.U32.AND P1, PT, R7, R2, PT ;  /* 0x000000020700720c */ /* 0x000fda0003f26070 */
[----:B------:R-:W-:Y:S02]  /*17f0*/  @P1 IADD3 R12, PT, PT, R12, 0x1, RZ ;  /* 0x000000010c0c1810 */ /* 0x000fe40007ffe0ff */
[----:B------:R-:W-:-:S04]  /*1800*/  @!P2 LOP3.LUT R12, RZ, R2, RZ, 0x33, !PT ;  /* 0x00000002ff0ca212 */ /* 0x000fc800078e33ff */
[C---:B------:R-:W-:Y:S01]  /*1810*/  IADD3 R3, PT, PT, -R12.reuse, RZ, RZ ;  /* 0x000000ff0c037210 */ /* 0x040fe20007ffe1ff */
[----:B------:R-:W-:-:S04]  /*1820*/  IMAD R16, R12, R5, R16 ;  /* 0x000000050c107224 */ /* 0x000fc800078e0210 */
[----:B------:R-:W-:-:S07]  /*1830*/  IMAD R9, R2, R3, R9 ;  /* 0x0000000302097224 */ /* 0x000fce00078e0209 */
.L_x_5:
[----:B------:R-:W-:Y:S05]  /*1840*/  BRA.U UP1, `(.L_x_3) ;  /* 0x0000000101647547 */ /* 0x000fea000b800000 */
[----:B------:R-:W0:Y:S08]  /*1850*/  LDC.64 R2, c[0x0][0x3a8] ;  /* 0x0000ea00ff027b82 */ /* 0x000e300000000a00 */
[----:B------:R-:W1:Y:S01]  /*1860*/  LDC.64 R4, c[0x0][0x398] ;  /* 0x0000e600ff047b82 */ /* 0x000e620000000a00 */
[----:B0-----:R-:W-:-:S06]  /*1870*/  IMAD.WIDE.U32 R2, R8, 0x4, R2 ;  /* 0x0000000408027825 */ /* 0x001fcc00078e0002 */
[----:B------:R-:W2:Y:S01]  /*1880*/  LDG.E R2, desc[UR12][R2.64] ;  /* 0x0000000c02027981 */ /* 0x000ea2000c1e1900 */
[----:B-1----:R-:W-:-:S06]  /*1890*/  IMAD.WIDE.U32 R4, R8, 0x4, R4 ;  /* 0x0000000408047825 */ /* 0x002fcc00078e0004 */
[----:B------:R0:W3:Y:S01]  /*18a0*/  LDG.E R4, desc[UR12][R4.64] ;  /* 0x0000000c04047981 */ /* 0x0000e2000c1e1900 */
[----:B--2---:R-:W1:Y:S01]  /*18b0*/  I2F.U32.RP R8, R2 ;  /* 0x0000000200087306 */ /* 0x004e620000209000 */
[----:B------:R-:W-:Y:S02]  /*18c0*/  IADD3 R11, PT, PT, RZ, -R2, RZ ;  /* 0x80000002ff0b7210 */ /* 0x000fe40007ffe0ff */
[----:B------:R-:W-:-:S05]  /*18d0*/  ISETP.NE.U32.AND P2, PT, R2, RZ, PT ;  /* 0x000000ff0200720c */ /* 0x000fca0003f45070 */
[----:B-1----:R-:W1:Y:S02]  /*18e0*/  MUFU.RCP R8, R8 ;  /* 0x0000000800087308 */ /* 0x002e640000001000 */
[----:B-1----:R-:W-:-:S06]  /*18f0*/  IADD3 R6, PT, PT, R8, 0xffffffe, RZ ;  /* 0x0ffffffe08067810 */ /* 0x002fcc0007ffe0ff */
[----:B------:R1:W2:Y:S02]  /*1900*/  F2I.FTZ.U32.TRUNC.NTZ R7, R6 ;  /* 0x0000000600077305 */ /* 0x0002a4000021f000 */
[----:B-1----:R-:W-:Y:S02]  /*1910*/  IMAD.MOV.U32 R6, RZ, RZ, RZ ;  /* 0x000000ffff067224 */ /* 0x002fe400078e00ff */
[----:B--2---:R-:W-:-:S04]  /*1920*/  IMAD R11, R11, R7, RZ ;  /* 0x000000070b0b7224 */ /* 0x004fc800078e02ff */
[----:B------:R-:W-:-:S06]  /*1930*/  IMAD.HI.U32 R10, R7, R11, R6 ;  /* 0x0000000b070a7227 */ /* 0x000fcc00078e0006 */
[----:B-----5:R-:W-:-:S05]  /*1940*/  IMAD.HI.U32 R3, R10, R9, RZ ;  /* 0x000000090a037227 */ /* 0x020fca00078e00ff */
[----:B0-----:R-:W-:-:S05]  /*1950*/  IADD3 R5, PT, PT, -R3, RZ, RZ ;  /* 0x000000ff03057210 */ /* 0x001fca0007ffe1ff */
[----:B------:R-:W-:-:S05]  /*1960*/  IMAD R9, R2, R5, R9 ;  /* 0x0000000502097224 */ /* 0x000fca00078e0209 */
[----:B------:R-:W-:-:S13]  /*1970*/  ISETP.GE.U32.AND P0, PT, R9, R2, PT ;  /* 0x000000020900720c */ /* 0x000fda0003f06070 */
[----:B------:R-:W-:Y:S01]  /*1980*/  @P0 IADD3 R9, PT, PT, -R2, R9, RZ ;  /* 0x0000000902090210 */ /* 0x000fe20007ffe1ff */
[----:B------:R-:W-:-:S03]  /*1990*/  @P0 VIADD R3, R3, 0x1 ;  /* 0x0000000103030836 */ /* 0x000fc60000000000 */
[----:B------:R-:W-:-:S13]  /*19a0*/  ISETP.GE.U32.AND P1, PT, R9, R2, PT ;  /* 0x000000020900720c */ /* 0x000fda0003f26070 */
[----:B------:R-:W-:Y:S02]  /*19b0*/  @P1 IADD3 R3, PT, PT, R3, 0x1, RZ ;  /* 0x0000000103031810 */ /* 0x000fe40007ffe0ff */
[----:B------:R-:W-:-:S05]  /*19c0*/  @!P2 LOP3.LUT R3, RZ, R2, RZ, 0x33, !PT ;  /* 0x00000002ff03a212 */ /* 0x000fca00078e33ff */
[----:B---3--:R-:W-:-:S07]  /*19d0*/  IMAD R16, R3, R4, R16 ;  /* 0x0000000403107224 */ /* 0x008fce00078e0210 */
.L_x_3:
[----:B------:R-:W-:-:S07]  /*19e0*/  MOV R17, RZ ;  /* 0x000000ff00117202 */ /* 0x000fce0000000f00 */
.L_x_0:
[----:B------:R-:W0:Y:S01]  /*19f0*/  LDC.64 R2, c[0x0][0x380] ;  /* 0x0000e000ff027b82 */ /* 0x000e220000000a00 */
[----:B------:R-:W1:Y:S01]  /*1a00*/  LDCU.64 UR4, c[0x0][0x390] ;  /* 0x00007200ff0477ac */ /* 0x000e620008000a00 */
[----:B0-----:R-:W-:-:S06]  /*1a10*/  IMAD.WIDE.U32 R2, R0, 0x4, R2 ;  /* 0x0000000400027825 */ /* 0x001fcc00078e0002 */
[----:B------:R-:W2:Y:S01]  /*1a20*/  LDG.E R3, desc[UR12][R2.64] ;  /* 0x0000000c02037981 */ /* 0x000ea2000c1e1900 */
[----:B-1----:R-:W-:-:S04]  /*1a30*/  LEA R4, P0, R16, UR4, 0x2 ;  /* 0x0000000410047c11 */ /* 0x002fc8000f8010ff */
[----:B------:R-:W-:-:S05]  /*1a40*/  LEA.HI.X R5, R16, UR5, R17, 0x2, P0 ;  /* 0x0000000510057c11 */ /* 0x000fca00080f1411 */
[----:B--2---:R-:W-:Y:S01]  /*1a50*/  STG.E desc[UR12][R4.64], R3 ;  /* 0x0000000304007986 */ /* 0x004fe2000c10190c */
[----:B------:R-:W-:Y:S05]  /*1a60*/  EXIT ;  /* 0x000000000000794d */ /* 0x000fea0003800000 */
.L_x_6:
[----:B------:R-:W-:-:S00]  /*1a70*/  BRA `(.L_x_6) ;  /* 0xfffffffc00fc7947 */ /* 0x000fc0000383ffff */
[----:B------:R-:W-:-:S00]  /*1a80*/  NOP ;  /* 0x0000000000007918 */ /* 0x000fc00000000000 */
[----:B------:R-:W-:-:S00]  /*1a90*/  NOP ;  /* 0x0000000000007918 */ /* 0x000fc00000000000 */
[----:B------:R-:W-:-:S00]  /*1aa0*/  NOP ;  /* 0x0000000000007918 */ /* 0x000fc00000000000 */
[----:B------:R-:W-:-:S00]  /*1ab0*/  NOP ;  /* 0x0000000000007918 */ /* 0x000fc00000000000 */
[----:B------:R-:W-:-:S00]  /*1ac0*/  NOP ;  /* 0x0000000000007918 */ /* 0x000fc00000000000 */
[----:B------:R-:W-:-:S00]  /*1ad0*/  NOP ;  /* 0x0000000000007918 */ /* 0x000fc00000000000 */
[----:B------:R-:W-:-:S00]  /*1ae0*/  NOP ;  /* 0x0000000000007918 */ /* 0x000fc00000000000 */
[----:B------:R-:W-:-:S00]  /*1af0*/  NOP ;  /* 0x0000000000007918 */ /* 0x000fc00000000000 */
.L_x_7:


//--------------------- .nv.shared.reserved.0     --------------------------
	.section	.nv.shared.reserved.0,"aw",@nobits
	.weak		__nv_reservedSMEM_offset_0_alias
	.size		__nv_reservedSMEM_offset_0_alias, 0, 64
	.other		__nv_reservedSMEM_offset_0_alias,@"STO_CUDA_RESERVED_SHARED STV_DEFAULT"
__nv_reservedSMEM_offset_0_alias:
	.zero		0
	.zero		64


//--------------------- .nv.constant0._Z9TransposePiS_S_S_iiS_ii --------------------------
	.section	.nv.constant0._Z9TransposePiS_S_S_iiS_ii,"a",@progbits
	.sectionflags	@""
	.align	4
.nv.constant0._Z9TransposePiS_S_S_iiS_ii:
	.zero		952


//--------------------- SYMBOLS --------------------------

	.type		.nv.reservedSmem.offset0,@object
	.size		.nv.reservedSmem.offset0,0x4
